	.target	sm_90a

	.elftype	@"ET_EXEC"


//--------------------- .note.nv.tkinfo           --------------------------
	.section	.note.nv.tkinfo,"",@"SHT_NOTE"
	.sectionflags	@"SHF_NOTE_NV_TKINFO"
	.tkinfo
        /*0018*/ 	.word	0x00000002
        /*0030*/ 	.string	""
        /*0030*/ 	.string	"ptxas"
        /*0030*/ 	.string	"Cuda compilation tools, release 13.0, V13.0.88"
        /*0030*/ 	.string	"Build cuda_13.0.r13.0/compiler.36424714_0"
        /*0030*/ 	.string	"-arch sm_90a -m 64 "



//--------------------- .note.nv.cuinfo           --------------------------
	.section	.note.nv.cuinfo,"",@"SHT_NOTE"
	.sectionflags	@"SHF_NOTE_NV_CUINFO"
        /*0018*/ 	.short	0x0002
        /*001a*/ 	.short	0x005a
        /*001c*/ 	.short	0x0082
	.zero		2


//--------------------- .nv.info                  --------------------------
	.section	.nv.info,"",@"SHT_CUDA_INFO"
	.align	4


	//----- nvinfo : EIATTR_REGCOUNT
	.align		4
        /*0000*/ 	.byte	0x04, 0x2f
        /*0002*/ 	.short	(.L_15 - .L_14)
	.align		4
.L_14:
        /*0004*/ 	.word	index@(_ZN7cutlass13device_kernelINS_4gemm6kernel13GemmUniversalIN4cute5tupleIJiiiiEEENS1_10collective13CollectiveMmaINS1_34MainloopSm90TmaGmmaWarpSpecializedILi9ENS5_IJNS4_1CILi1EEESB_SB_EEENS1_35KernelTmaWarpSpecializedCooperativeEEENS5_IJNSA_ILi256EEENSA_ILi128EEENSA_ILi32EEEEEENS_10bfloat16_tENS5_IJlSB_lEEESJ_SK_NS4_8TiledMMAINS4_8MMA_AtomIJNS4_4SM904GMMA28MMA_64x128x16_F32BF16BF16_SSILNSO_5MajorE0ELSQ_0ELNSO_7ScaleInE1ELSR_1EEEEEENS4_6LayoutINS5_IJNSA_ILi2EEESB_SB_EEENS5_IJSB_NSA_ILi0EEESX_EEEEENS5_IJNS4_10UnderscoreES10_S10_EEEEENS4_13SM90_TMA_LOADENS4_14ComposedLayoutINS4_7SwizzleILi2ELi4ELi3EEENS4_18smem_ptr_flag_bitsILi16EEENSU_INS5_IJNSA_ILi8EEESH_EEENS5_IJSH_SB_EEEEEEEvNS4_8identityES13_S1D_vS1E_EENS_8epilogue10collective6detail29Sm90TmaWarpSpecializedAdapterINS1H_15DefaultEpilogueISJ_SK_SK_NS1G_6thread17LinearCombinationISJ_Li1EffLNS1L_9ScaleType4KindE0ELNS_15FloatRoundStyleE2ESJ_EENS1_15EpilogueDefaultEEEEEvvEEEEvNT_6ParamsE)
        /*0008*/ 	.word	0x000000a8


	//----- nvinfo : EIATTR_FRAME_SIZE
	.align		4
.L_15:
        /*000c*/ 	.byte	0x04, 0x11
        /*000e*/ 	.short	(.L_17 - .L_16)
	.align		4
.L_16:
        /*0010*/ 	.word	index@(_ZN7cutlass13device_kernelINS_4gemm6kernel13GemmUniversalIN4cute5tupleIJiiiiEEENS1_10collective13CollectiveMmaINS1_34MainloopSm90TmaGmmaWarpSpecializedILi9ENS5_IJNS4_1CILi1EEESB_SB_EEENS1_35KernelTmaWarpSpecializedCooperativeEEENS5_IJNSA_ILi256EEENSA_ILi128EEENSA_ILi32EEEEEENS_10bfloat16_tENS5_IJlSB_lEEESJ_SK_NS4_8TiledMMAINS4_8MMA_AtomIJNS4_4SM904GMMA28MMA_64x128x16_F32BF16BF16_SSILNSO_5MajorE0ELSQ_0ELNSO_7ScaleInE1ELSR_1EEEEEENS4_6LayoutINS5_IJNSA_ILi2EEESB_SB_EEENS5_IJSB_NSA_ILi0EEESX_EEEEENS5_IJNS4_10UnderscoreES10_S10_EEEEENS4_13SM90_TMA_LOADENS4_14ComposedLayoutINS4_7SwizzleILi2ELi4ELi3EEENS4_18smem_ptr_flag_bitsILi16EEENSU_INS5_IJNSA_ILi8EEESH_EEENS5_IJSH_SB_EEEEEEEvNS4_8identityES13_S1D_vS1E_EENS_8epilogue10collective6detail29Sm90TmaWarpSpecializedAdapterINS1H_15DefaultEpilogueISJ_SK_SK_NS1G_6thread17LinearCombinationISJ_Li1EffLNS1L_9ScaleType4KindE0ELNS_15FloatRoundStyleE2ESJ_EENS1_15EpilogueDefaultEEEEEvvEEEEvNT_6ParamsE)
        /*0014*/ 	.word	0x00000000


	//----- nvinfo : EIATTR_MIN_STACK_SIZE
	.align		4
.L_17:
        /*0018*/ 	.byte	0x04, 0x12
        /*001a*/ 	.short	(.L_19 - .L_18)
	.align		4
.L_18:
        /*001c*/ 	.word	index@(_ZN7cutlass13device_kernelINS_4gemm6kernel13GemmUniversalIN4cute5tupleIJiiiiEEENS1_10collective13CollectiveMmaINS1_34MainloopSm90TmaGmmaWarpSpecializedILi9ENS5_IJNS4_1CILi1EEESB_SB_EEENS1_35KernelTmaWarpSpecializedCooperativeEEENS5_IJNSA_ILi256EEENSA_ILi128EEENSA_ILi32EEEEEENS_10bfloat16_tENS5_IJlSB_lEEESJ_SK_NS4_8TiledMMAINS4_8MMA_AtomIJNS4_4SM904GMMA28MMA_64x128x16_F32BF16BF16_SSILNSO_5MajorE0ELSQ_0ELNSO_7ScaleInE1ELSR_1EEEEEENS4_6LayoutINS5_IJNSA_ILi2EEESB_SB_EEENS5_IJSB_NSA_ILi0EEESX_EEEEENS5_IJNS4_10UnderscoreES10_S10_EEEEENS4_13SM90_TMA_LOADENS4_14ComposedLayoutINS4_7SwizzleILi2ELi4ELi3EEENS4_18smem_ptr_flag_bitsILi16EEENSU_INS5_IJNSA_ILi8EEESH_EEENS5_IJSH_SB_EEEEEEEvNS4_8identityES13_S1D_vS1E_EENS_8epilogue10collective6detail29Sm90TmaWarpSpecializedAdapterINS1H_15DefaultEpilogueISJ_SK_SK_NS1G_6thread17LinearCombinationISJ_Li1EffLNS1L_9ScaleType4KindE0ELNS_15FloatRoundStyleE2ESJ_EENS1_15EpilogueDefaultEEEEEvvEEEEvNT_6ParamsE)
        /*0020*/ 	.word	0x00000000
.L_19:


//--------------------- .nv.compat                --------------------------
	.section	.nv.compat,"",@"SHT_CUDA_COMPAT_INFO"
	.align	4
        /*0000*/ 	.byte	0x02, 0x09, 0x01, 0x00, 0x02, 0x02, 0x04, 0x00, 0x02, 0x05, 0x05, 0x00, 0x03, 0x07, 0x01, 0x01
        /*0010*/ 	.byte	0x02, 0x03, 0x01, 0x00, 0x02, 0x06, 0x01, 0x00, 0x04, 0x0b, 0x08, 0x00, 0x00, 0x00, 0x00, 0x00
        /*0020*/ 	.byte	0x00, 0x00, 0x00, 0x00


//--------------------- .nv.info._ZN7cutlass13device_kernelINS_4gemm6kernel13GemmUniversalIN4cute5tupleIJiiiiEEENS1_10collective13CollectiveMmaINS1_34MainloopSm90TmaGmmaWarpSpecializedILi9ENS5_IJNS4_1CILi1EEESB_SB_EEENS1_35KernelTmaWarpSpecializedCooperativeEEENS5_IJNSA_ILi256EEENSA_ILi128EEENSA_ILi32EEEEEENS_10bfloat16_tENS5_IJlSB_lEEESJ_SK_NS4_8TiledMMAINS4_8MMA_AtomIJNS4_4SM904GMMA28MMA_64x128x16_F32BF16BF16_SSILNSO_5MajorE0ELSQ_0ELNSO_7ScaleInE1ELSR_1EEEEEENS4_6LayoutINS5_IJNSA_ILi2EEESB_SB_EEENS5_IJSB_NSA_ILi0EEESX_EEEEENS5_IJNS4_10UnderscoreES10_S10_EEEEENS4_13SM90_TMA_LOADENS4_14ComposedLayoutINS4_7SwizzleILi2ELi4ELi3EEENS4_18smem_ptr_flag_bitsILi16EEENSU_INS5_IJNSA_ILi8EEESH_EEENS5_IJSH_SB_EEEEEEEvNS4_8identityES13_S1D_vS1E_EENS_8epilogue10collective6detail29Sm90TmaWarpSpecializedAdapterINS1H_15DefaultEpilogueISJ_SK_SK_NS1G_6thread17LinearCombinationISJ_Li1EffLNS1L_9ScaleType4KindE0ELNS_15FloatRoundStyleE2ESJ_EENS1_15EpilogueDefaultEEEEEvvEEEEvNT_6ParamsE --------------------------
	.section	.nv.info._ZN7cutlass13device_kernelINS_4gemm6kernel13GemmUniversalIN4cute5tupleIJiiiiEEENS1_10collective13CollectiveMmaINS1_34MainloopSm90TmaGmmaWarpSpecializedILi9ENS5_IJNS4_1CILi1EEESB_SB_EEENS1_35KernelTmaWarpSpecializedCooperativeEEENS5_IJNSA_ILi256EEENSA_ILi128EEENSA_ILi32EEEEEENS_10bfloat16_tENS5_IJlSB_lEEESJ_SK_NS4_8TiledMMAINS4_8MMA_AtomIJNS4_4SM904GMMA28MMA_64x128x16_F32BF16BF16_SSILNSO_5MajorE0ELSQ_0ELNSO_7ScaleInE1ELSR_1EEEEEENS4_6LayoutINS5_IJNSA_ILi2EEESB_SB_EEENS5_IJSB_NSA_ILi0EEESX_EEEEENS5_IJNS4_10UnderscoreES10_S10_EEEEENS4_13SM90_TMA_LOADENS4_14ComposedLayoutINS4_7SwizzleILi2ELi4ELi3EEENS4_18smem_ptr_flag_bitsILi16EEENSU_INS5_IJNSA_ILi8EEESH_EEENS5_IJSH_SB_EEEEEEEvNS4_8identityES13_S1D_vS1E_EENS_8epilogue10collective6detail29Sm90TmaWarpSpecializedAdapterINS1H_15DefaultEpilogueISJ_SK_SK_NS1G_6thread17LinearCombinationISJ_Li1EffLNS1L_9ScaleType4KindE0ELNS_15FloatRoundStyleE2ESJ_EENS1_15EpilogueDefaultEEEEEvvEEEEvNT_6ParamsE,"",@"SHT_CUDA_INFO"
	.sectionflags	@""
	.align	4


	//----- nvinfo : EIATTR_CUDA_API_VERSION
	.align		4
        /*0000*/ 	.byte	0x04, 0x37
        /*0002*/ 	.short	(.L_21 - .L_20)
.L_20:
        /*0004*/ 	.word	0x00000082


	//----- nvinfo : EIATTR_KPARAM_INFO
	.align		4
.L_21:
        /*0008*/ 	.byte	0x04, 0x17
        /*000a*/ 	.short	(.L_23 - .L_22)
.L_22:
        /*000c*/ 	.word	0x00000000
        /*0010*/ 	.short	0x0000
        /*0012*/ 	.short	0x0070
        /*0014*/ 	.byte	0x00, 0xf0, 0x01, 0x10


	//----- nvinfo : EIATTR_SPARSE_MMA_MASK
	.align		4
.L_23:
        /*0018*/ 	.byte	0x03, 0x50
        /*001a*/ 	.short	0x0000


	//----- nvinfo : EIATTR_MAXREG_COUNT
	.align		4
        /*001c*/ 	.byte	0x03, 0x1b
        /*001e*/ 	.short	0x00a8


	//----- nvinfo : EIATTR_NUM_BARRIERS
	.align		4
        /*0020*/ 	.byte	0x02, 0x4c
        /*0022*/ 	.byte	0x01
	.zero		1


	//----- nvinfo : EIATTR_EXTERNS
	.align		4
        /*0024*/ 	.byte	0x04, 0x0f
        /*0026*/ 	.short	(.L_25 - .L_24)


	//   ....[0]....
	.align		4
.L_24:
        /*0028*/ 	.word	index@(__assertfail)


	//----- nvinfo : EIATTR_MERCURY_ISA_VERSION
	.align		4
.L_25:
        /*002c*/ 	.byte	0x03, 0x5f
        /*002e*/ 	.short	0x0101


	//----- nvinfo : EIATTR_INT_WARP_WIDE_INSTR_OFFSETS
	.align		4
        /*0030*/ 	.byte	0x04, 0x31
        /*0032*/ 	.short	(.L_27 - .L_26)


	//   ....[0]....
.L_26:
        /*0034*/ 	.word	0x00000480


	//   ....[1]....
        /*0038*/ 	.word	0x000004b0


	//   ....[2]....
        /*003c*/ 	.word	0x00000590


	//----- nvinfo : EIATTR_COOP_GROUP_MASK_REGIDS
	.align		4
.L_27:
        /*0040*/ 	.byte	0x04, 0x29
        /*0042*/ 	.short	(.L_29 - .L_28)


	//   ....[0]....
.L_28:
        /*0044*/ 	.word	0xffffffff


	//   ....[1]....
        /*0048*/ 	.word	0xffffffff


	//   ....[2]....
        /*004c*/ 	.word	0xffffffff


	//   ....[3]....
        /*0050*/ 	.word	0xffffffff


	//   ....[4]....
        /*0054*/ 	.word	0xffffffff


	//----- nvinfo : EIATTR_COOP_GROUP_INSTR_OFFSETS
	.align		4
.L_29:
        /*0058*/ 	.byte	0x04, 0x28
        /*005a*/ 	.short	(.L_31 - .L_30)


	//   ....[0]....
.L_30:
        /*005c*/ 	.word	0x00000060


	//   ....[1]....
        /*0060*/ 	.word	0x00000070


	//   ....[2]....
        /*0064*/ 	.word	0x00000130


	//   ....[3]....
        /*0068*/ 	.word	0x00000390


	//   ....[4]....
        /*006c*/ 	.word	0x00001040


	//----- nvinfo : EIATTR_REG_RECONFIG
	.align		4
.L_31:
        /*0070*/ 	.byte	0x01, 0x54
	.zero		2


	//----- nvinfo : EIATTR_SYSCALL_OFFSETS
	.align		4
        /*0074*/ 	.byte	0x04, 0x46
        /*0076*/ 	.short	(.L_33 - .L_32)


	//   ....[0]....
.L_32:
        /*0078*/ 	.word	0x00001200


	//----- nvinfo : EIATTR_MBARRIER_INSTR_OFFSETS
	.align		4
.L_33:
        /*007c*/ 	.byte	0x04, 0x39
        /*007e*/ 	.short	(.L_35 - .L_34)


	//   ....[0]....
.L_34:
        /*0080*/ 	.word	0x00000250
        /*0084*/ 	.word	0x000000ff
        /*0088*/ 	.word	0x00000000
        /*008c*/ 	.short	0x0100
        /*008e*/ 	.byte	0x08
	.zero		1


	//   ....[1]....
        /*0090*/ 	.word	0x00000260
        /*0094*/ 	.word	0x000000ff
        /*0098*/ 	.word	0x00000048
        /*009c*/ 	.short	0x0100
        /*009e*/ 	.byte	0x08
	.zero		1


	//   ....[2]....
        /*00a0*/ 	.word	0x00000270
        /*00a4*/ 	.word	0x000000ff
        /*00a8*/ 	.word	0x00000008
        /*00ac*/ 	.short	0x0100
        /*00ae*/ 	.byte	0x08
	.zero		1


	//   ....[3]....
        /*00b0*/ 	.word	0x00000280
        /*00b4*/ 	.word	0x000000ff
        /*00b8*/ 	.word	0x00000050
        /*00bc*/ 	.short	0x0100
        /*00be*/ 	.byte	0x08
	.zero		1


	//   ....[4]....
        /*00c0*/ 	.word	0x00000290
        /*00c4*/ 	.word	0x000000ff
        /*00c8*/ 	.word	0x00000010
        /*00cc*/ 	.short	0x0100
        /*00ce*/ 	.byte	0x08
	.zero		1


	//   ....[5]....
        /*00d0*/ 	.word	0x000002a0
        /*00d4*/ 	.word	0x000000ff
        /*00d8*/ 	.word	0x00000058
        /*00dc*/ 	.short	0x0100
        /*00de*/ 	.byte	0x08
	.zero		1


	//   ....[6]....
        /*00e0*/ 	.word	0x000002b0
        /*00e4*/ 	.word	0x000000ff
        /*00e8*/ 	.word	0x00000018
        /*00ec*/ 	.short	0x0100
        /*00ee*/ 	.byte	0x08
	.zero		1


	//   ....[7]....
        /*00f0*/ 	.word	0x000002c0
        /*00f4*/ 	.word	0x000000ff
        /*00f8*/ 	.word	0x00000060
        /*00fc*/ 	.short	0x0100
        /*00fe*/ 	.byte	0x08
	.zero		1


	//   ....[8]....
        /*0100*/ 	.word	0x000002d0
        /*0104*/ 	.word	0x000000ff
        /*0108*/ 	.word	0x00000020
        /*010c*/ 	.short	0x0100
        /*010e*/ 	.byte	0x08
	.zero		1


	//   ....[9]....
        /*0110*/ 	.word	0x000002e0
        /*0114*/ 	.word	0x000000ff
        /*0118*/ 	.word	0x00000068
        /*011c*/ 	.short	0x0100
        /*011e*/ 	.byte	0x08
	.zero		1


	//   ....[10]....
        /*0120*/ 	.word	0x000002f0
        /*0124*/ 	.word	0x000000ff
        /*0128*/ 	.word	0x00000028
        /*012c*/ 	.short	0x0100
        /*012e*/ 	.byte	0x08
	.zero		1


	//   ....[11]....
        /*0130*/ 	.word	0x00000300
        /*0134*/ 	.word	0x000000ff
        /*0138*/ 	.word	0x00000070
        /*013c*/ 	.short	0x0100
        /*013e*/ 	.byte	0x08
	.zero		1


	//   ....[12]....
        /*0140*/ 	.word	0x00000310
        /*0144*/ 	.word	0x000000ff
        /*0148*/ 	.word	0x00000030
        /*014c*/ 	.short	0x0100
        /*014e*/ 	.byte	0x08
	.zero		1


	//   ....[13]....
        /*0150*/ 	.word	0x00000320
        /*0154*/ 	.word	0x000000ff
        /*0158*/ 	.word	0x00000078
        /*015c*/ 	.short	0x0100
        /*015e*/ 	.byte	0x08
	.zero		1


	//   ....[14]....
        /*0160*/ 	.word	0x00000330
        /*0164*/ 	.word	0x000000ff
        /*0168*/ 	.word	0x00000038
        /*016c*/ 	.short	0x0100
        /*016e*/ 	.byte	0x08
	.zero		1


	//   ....[15]....
        /*0170*/ 	.word	0x00000340
        /*0174*/ 	.word	0x000000ff
        /*0178*/ 	.word	0x00000080
        /*017c*/ 	.short	0x0100
        /*017e*/ 	.byte	0x08
	.zero		1


	//   ....[16]....
        /*0180*/ 	.word	0x00000350
        /*0184*/ 	.word	0x000000ff
        /*0188*/ 	.word	0x00000040
        /*018c*/ 	.short	0x0100
        /*018e*/ 	.byte	0x08
	.zero		1


	//   ....[17]....
        /*0190*/ 	.word	0x00000360
        /*0194*/ 	.word	0x000000ff
        /*0198*/ 	.word	0x00000088
        /*019c*/ 	.short	0x0100
        /*019e*/ 	.byte	0x08
	.zero		1


	//   ....[18]....
        /*01a0*/ 	.word	0x00000600
        /*01a4*/ 	.word	0x000000ff
        /*01a8*/ 	.word	0x000000a0
        /*01ac*/ 	.short	0x0100
        /*01ae*/ 	.byte	0x06
	.zero		1


	//   ....[19]....
        /*01b0*/ 	.word	0x00000660
        /*01b4*/ 	.word	0x000000ff
        /*01b8*/ 	.word	0x000000a8
        /*01bc*/ 	.short	0x0100
        /*01be*/ 	.byte	0x06
	.zero		1


	//   ....[20]....
        /*01c0*/ 	.word	0x00001280
        /*01c4*/ 	.word	0x00000003
        /*01c8*/ 	.word	0x00000000
        /*01cc*/ 	.short	0x010a
        /*01ce*/ 	.byte	0x3f
	.zero		1


	//   ....[21]....
        /*01d0*/ 	.word	0x000012c0
        /*01d4*/ 	.word	0x00000003
        /*01d8*/ 	.word	0x00000000
        /*01dc*/ 	.short	0x010a
        /*01de*/ 	.byte	0x3f
	.zero		1


	//   ....[22]....
        /*01e0*/ 	.word	0x00001620
        /*01e4*/ 	.word	0x000000ff
        /*01e8*/ 	.word	0x00000000
        /*01ec*/ 	.short	0x010a
        /*01ee*/ 	.byte	0x08
	.zero		1


	//   ....[23]....
        /*01f0*/ 	.word	0x00001660
        /*01f4*/ 	.word	0x000000ff
        /*01f8*/ 	.word	0x00000000
        /*01fc*/ 	.short	0x010a
        /*01fe*/ 	.byte	0x08
	.zero		1


	//   ....[24]....
        /*0200*/ 	.word	0x00001880
        /*0204*/ 	.word	0x000000ff
        /*0208*/ 	.word	0x00000000
        /*020c*/ 	.short	0x0101
        /*020e*/ 	.byte	0x08
	.zero		1


	//   ....[25]....
        /*0210*/ 	.word	0x00001a80
        /*0214*/ 	.word	0x000000ff
        /*0218*/ 	.word	0x00000000
        /*021c*/ 	.short	0x0101
        /*021e*/ 	.byte	0x06
	.zero		1


	//   ....[26]....
        /*0220*/ 	.word	0x0000b330
        /*0224*/ 	.word	0x0000000e
        /*0228*/ 	.word	0x00000048
        /*022c*/ 	.short	0x010a
        /*022e*/ 	.byte	0x3f
	.zero		1


	//   ....[27]....
        /*0230*/ 	.word	0x0000b6b0
        /*0234*/ 	.word	0x00000006
        /*0238*/ 	.word	0x000000a8
        /*023c*/ 	.short	0x0101
        /*023e*/ 	.byte	0x3f
	.zero		1


	//   ....[28]....
        /*0240*/ 	.word	0x0000bde0
        /*0244*/ 	.word	0x00000007
        /*0248*/ 	.word	0x00000000
        /*024c*/ 	.short	0x010a
        /*024e*/ 	.byte	0x3f
	.zero		1


	//   ....[29]....
        /*0250*/ 	.word	0x0000be60
        /*0254*/ 	.word	0x00000009
        /*0258*/ 	.word	0x00000000
        /*025c*/ 	.short	0x010a
        /*025e*/ 	.byte	0x3f
	.zero		1


	//   ....[30]....
        /*0260*/ 	.word	0x0000bef0
        /*0264*/ 	.word	0x00000006
        /*0268*/ 	.word	0x00000000
        /*026c*/ 	.short	0x010a
        /*026e*/ 	.byte	0x3f
	.zero		1


	//   ....[31]....
        /*0270*/ 	.word	0x0000bf80
        /*0274*/ 	.word	0x00000009
        /*0278*/ 	.word	0x00000000
        /*027c*/ 	.short	0x010a
        /*027e*/ 	.byte	0x3f
	.zero		1


	//   ....[32]....
        /*0280*/ 	.word	0x0000c010
        /*0284*/ 	.word	0x00000006
        /*0288*/ 	.word	0x00000000
        /*028c*/ 	.short	0x010a
        /*028e*/ 	.byte	0x3f
	.zero		1


	//   ....[33]....
        /*0290*/ 	.word	0x0000c0a0
        /*0294*/ 	.word	0x00000009
        /*0298*/ 	.word	0x00000000
        /*029c*/ 	.short	0x010a
        /*029e*/ 	.byte	0x3f
	.zero		1


	//   ....[34]....
        /*02a0*/ 	.word	0x0000c130
        /*02a4*/ 	.word	0x00000006
        /*02a8*/ 	.word	0x00000000
        /*02ac*/ 	.short	0x010a
        /*02ae*/ 	.byte	0x3f
	.zero		1


	//   ....[35]....
        /*02b0*/ 	.word	0x0000c1c0
        /*02b4*/ 	.word	0x00000009
        /*02b8*/ 	.word	0x00000000
        /*02bc*/ 	.short	0x010a
        /*02be*/ 	.byte	0x3f
	.zero		1


	//   ....[36]....
        /*02c0*/ 	.word	0x0000c250
        /*02c4*/ 	.word	0x00000003
        /*02c8*/ 	.word	0x00000000
        /*02cc*/ 	.short	0x010a
        /*02ce*/ 	.byte	0x3f
	.zero		1


	//   ....[37]....
        /*02d0*/ 	.word	0x0000c2b0
        /*02d4*/ 	.word	0x00000003
        /*02d8*/ 	.word	0x00000000
        /*02dc*/ 	.short	0x010a
        /*02de*/ 	.byte	0x3f
	.zero		1


	//   ....[38]....
        /*02e0*/ 	.word	0x0000c310
        /*02e4*/ 	.word	0x00000004
        /*02e8*/ 	.word	0x00000000
        /*02ec*/ 	.short	0x010a
        /*02ee*/ 	.byte	0x3f
	.zero		1


	//   ....[39]....
        /*02f0*/ 	.word	0x0000c3e0
        /*02f4*/ 	.word	0x0000000e
        /*02f8*/ 	.word	0x00000048
        /*02fc*/ 	.short	0x010a
        /*02fe*/ 	.byte	0x3f
	.zero		1


	//   ....[40]....
        /*0300*/ 	.word	0x0000c4b0
        /*0304*/ 	.word	0x00000007
        /*0308*/ 	.word	0x00000000
        /*030c*/ 	.short	0x010a
        /*030e*/ 	.byte	0x3f
	.zero		1


	//   ....[41]....
        /*0310*/ 	.word	0x0000c500
        /*0314*/ 	.word	0x00000009
        /*0318*/ 	.word	0x00000000
        /*031c*/ 	.short	0x010a
        /*031e*/ 	.byte	0x3f
	.zero		1


	//   ....[42]....
        /*0320*/ 	.word	0x0000c550
        /*0324*/ 	.word	0x00000006
        /*0328*/ 	.word	0x00000000
        /*032c*/ 	.short	0x010a
        /*032e*/ 	.byte	0x3f
	.zero		1


	//   ....[43]....
        /*0330*/ 	.word	0x0000c5a0
        /*0334*/ 	.word	0x00000009
        /*0338*/ 	.word	0x00000000
        /*033c*/ 	.short	0x010a
        /*033e*/ 	.byte	0x3f
	.zero		1


	//   ....[44]....
        /*0340*/ 	.word	0x0000c5f0
        /*0344*/ 	.word	0x00000006
        /*0348*/ 	.word	0x00000000
        /*034c*/ 	.short	0x010a
        /*034e*/ 	.byte	0x3f
	.zero		1


	//   ....[45]....
        /*0350*/ 	.word	0x0000c640
        /*0354*/ 	.word	0x00000009
        /*0358*/ 	.word	0x00000000
        /*035c*/ 	.short	0x010a
        /*035e*/ 	.byte	0x3f
	.zero		1


	//   ....[46]....
        /*0360*/ 	.word	0x0000c690
        /*0364*/ 	.word	0x00000006
        /*0368*/ 	.word	0x00000000
        /*036c*/ 	.short	0x010a
        /*036e*/ 	.byte	0x3f
	.zero		1


	//   ....[47]....
        /*0370*/ 	.word	0x0000c6e0
        /*0374*/ 	.word	0x00000009
        /*0378*/ 	.word	0x00000000
        /*037c*/ 	.short	0x010a
        /*037e*/ 	.byte	0x3f
	.zero		1


	//----- nvinfo : EIATTR_NUM_MBARRIERS
	.align		4
.L_35:
        /*0380*/ 	.byte	0x03, 0x38
        /*0382*/ 	.short	0x0014


	//----- nvinfo : EIATTR_EXIT_INSTR_OFFSETS
	.align		4
        /*0384*/ 	.byte	0x04, 0x1c
        /*0386*/ 	.short	(.L_37 - .L_36)


	//   ....[0]....
.L_36:
        /*0388*/ 	.word	0x000006b0


	//   ....[1]....
        /*038c*/ 	.word	0x00000f70


	//   ....[2]....
        /*0390*/ 	.word	0x0000a9a0


	//   ....[3]....
        /*0394*/ 	.word	0x0000afd0


	//   ....[4]....
        /*0398*/ 	.word	0x0000c2a0


	//----- nvinfo : EIATTR_MAX_THREADS
	.align		4
.L_37:
        /*039c*/ 	.byte	0x04, 0x05
        /*039e*/ 	.short	(.L_39 - .L_38)
.L_38:
        /*03a0*/ 	.word	0x00000180
        /*03a4*/ 	.word	0x00000001
        /*03a8*/ 	.word	0x00000001


	//----- nvinfo : EIATTR_CRS_STACK_SIZE
	.align		4
.L_39:
        /*03ac*/ 	.byte	0x04, 0x1e
        /*03ae*/ 	.short	(.L_41 - .L_40)
.L_40:
        /*03b0*/ 	.word	0x00000000


	//----- nvinfo : EIATTR_CBANK_PARAM_SIZE
	.align		4
.L_41:
        /*03b4*/ 	.byte	0x03, 0x19
        /*03b6*/ 	.short	0x0470


	//----- nvinfo : EIATTR_PARAM_CBANK
	.align		4
        /*03b8*/ 	.byte	0x04, 0x0a
        /*03ba*/ 	.short	(.L_43 - .L_42)
	.align		4
.L_42:
        /*03bc*/ 	.word	index@(.nv.constant0._ZN7cutlass13device_kernelINS_4gemm6kernel13GemmUniversalIN4cute5tupleIJiiiiEEENS1_10collective13CollectiveMmaINS1_34MainloopSm90TmaGmmaWarpSpecializedILi9ENS5_IJNS4_1CILi1EEESB_SB_EEENS1_35KernelTmaWarpSpecializedCooperativeEEENS5_IJNSA_ILi256EEENSA_ILi128EEENSA_ILi32EEEEEENS_10bfloat16_tENS5_IJlSB_lEEESJ_SK_NS4_8TiledMMAINS4_8MMA_AtomIJNS4_4SM904GMMA28MMA_64x128x16_F32BF16BF16_SSILNSO_5MajorE0ELSQ_0ELNSO_7ScaleInE1ELSR_1EEEEEENS4_6LayoutINS5_IJNSA_ILi2EEESB_SB_EEENS5_IJSB_NSA_ILi0EEESX_EEEEENS5_IJNS4_10UnderscoreES10_S10_EEEEENS4_13SM90_TMA_LOADENS4_14ComposedLayoutINS4_7SwizzleILi2ELi4ELi3EEENS4_18smem_ptr_flag_bitsILi16EEENSU_INS5_IJNSA_ILi8EEESH_EEENS5_IJSH_SB_EEEEEEEvNS4_8identityES13_S1D_vS1E_EENS_8epilogue10collective6detail29Sm90TmaWarpSpecializedAdapterINS1H_15DefaultEpilogueISJ_SK_SK_NS1G_6thread17LinearCombinationISJ_Li1EffLNS1L_9ScaleType4KindE0ELNS_15FloatRoundStyleE2ESJ_EENS1_15EpilogueDefaultEEEEEvvEEEEvNT_6ParamsE)
        /*03c0*/ 	.short	0x0210
        /*03c2*/ 	.short	0x0470


	//----- nvinfo : EIATTR_SW_WAR
	.align		4
.L_43:
        /*03c4*/ 	.byte	0x04, 0x36
        /*03c6*/ 	.short	(.L_45 - .L_44)
.L_44:
        /*03c8*/ 	.word	0x00000008
.L_45:


//--------------------- .nv.callgraph             --------------------------
	.section	.nv.callgraph,"",@"SHT_CUDA_CALLGRAPH"
	.align	4
	.sectionentsize	8
	.align		4
        /*0000*/ 	.word	0x00000000
	.align		4
        /*0004*/ 	.word	0xffffffff
	.align		4
        /*0008*/ 	.word	index@(_ZN7cutlass13device_kernelINS_4gemm6kernel13GemmUniversalIN4cute5tupleIJiiiiEEENS1_10collective13CollectiveMmaINS1_34MainloopSm90TmaGmmaWarpSpecializedILi9ENS5_IJNS4_1CILi1EEESB_SB_EEENS1_35KernelTmaWarpSpecializedCooperativeEEENS5_IJNSA_ILi256EEENSA_ILi128EEENSA_ILi32EEEEEENS_10bfloat16_tENS5_IJlSB_lEEESJ_SK_NS4_8TiledMMAINS4_8MMA_AtomIJNS4_4SM904GMMA28MMA_64x128x16_F32BF16BF16_SSILNSO_5MajorE0ELSQ_0ELNSO_7ScaleInE1ELSR_1EEEEEENS4_6LayoutINS5_IJNSA_ILi2EEESB_SB_EEENS5_IJSB_NSA_ILi0EEESX_EEEEENS5_IJNS4_10UnderscoreES10_S10_EEEEENS4_13SM90_TMA_LOADENS4_14ComposedLayoutINS4_7SwizzleILi2ELi4ELi3EEENS4_18smem_ptr_flag_bitsILi16EEENSU_INS5_IJNSA_ILi8EEESH_EEENS5_IJSH_SB_EEEEEEEvNS4_8identityES13_S1D_vS1E_EENS_8epilogue10collective6detail29Sm90TmaWarpSpecializedAdapterINS1H_15DefaultEpilogueISJ_SK_SK_NS1G_6thread17LinearCombinationISJ_Li1EffLNS1L_9ScaleType4KindE0ELNS_15FloatRoundStyleE2ESJ_EENS1_15EpilogueDefaultEEEEEvvEEEEvNT_6ParamsE)
	.align		4
        /*000c*/ 	.word	index@(__assertfail)
	.align		4
        /*0010*/ 	.word	0x00000000
	.align		4
        /*0014*/ 	.word	0xfffffffe
	.align		4
        /*0018*/ 	.word	0x00000000
	.align		4
        /*001c*/ 	.word	0xfffffffd
	.align		4
        /*0020*/ 	.word	0x00000000
	.align		4
        /*0024*/ 	.word	0xfffffffc


//--------------------- .nv.constant4             --------------------------
	.section	.nv.constant4,"a",@progbits
	.align	8
	.align		8
.nv.constant4:
        /*0000*/ 	.dword	__assertfail
	.align		8
        /*0008*/ 	.dword	__unnamed_1
	.align		8
        /*0010*/ 	.dword	_ZN40_INTERNAL_0f3a2dea_4_k_cu_141f57b7_231324cuda3std3__45__cpo5beginE
	.align		8
        /*0018*/ 	.dword	_ZN40_INTERNAL_0f3a2dea_4_k_cu_141f57b7_231324cuda3std3__45__cpo3endE
	.align		8
        /*0020*/ 	.dword	_ZN40_INTERNAL_0f3a2dea_4_k_cu_141f57b7_231324cuda3std3__45__cpo6cbeginE
	.align		8
        /*0028*/ 	.dword	_ZN40_INTERNAL_0f3a2dea_4_k_cu_141f57b7_231324cuda3std3__45__cpo4cendE
	.align		8
        /*0030*/ 	.dword	_ZN40_INTERNAL_0f3a2dea_4_k_cu_141f57b7_231324cuda3std3__442_GLOBAL__N__0f3a2dea_4_k_cu_141f57b7_231326ignoreE
	.align		8
        /*0038*/ 	.dword	_ZN40_INTERNAL_0f3a2dea_4_k_cu_141f57b7_231324cuda3std3__419piecewise_constructE
	.align		8
        /*0040*/ 	.dword	_ZN40_INTERNAL_0f3a2dea_4_k_cu_141f57b7_231324cuda3std3__48in_placeE
	.align		8
        /*0048*/ 	.dword	_ZN40_INTERNAL_0f3a2dea_4_k_cu_141f57b7_231324cuda3std6ranges3__45__cpo4swapE
	.align		8
        /*0050*/ 	.dword	_ZN40_INTERNAL_0f3a2dea_4_k_cu_141f57b7_231324cuda3std6ranges3__45__cpo9iter_moveE
	.align		8
        /*0058*/ 	.dword	_ZN40_INTERNAL_0f3a2dea_4_k_cu_141f57b7_231324cute7productE
	.align		8
        /*0060*/ 	.dword	_ZN40_INTERNAL_0f3a2dea_4_k_cu_141f57b7_231324cute1_E
	.align		8
        /*0068*/ 	.dword	$str$22
	.align		8
        /*0070*/ 	.dword	$str$23


//--------------------- .text._ZN7cutlass13device_kernelINS_4gemm6kernel13GemmUniversalIN4cute5tupleIJiiiiEEENS1_10collective13CollectiveMmaINS1_34MainloopSm90TmaGmmaWarpSpecializedILi9ENS5_IJNS4_1CILi1EEESB_SB_EEENS1_35KernelTmaWarpSpecializedCooperativeEEENS5_IJNSA_ILi256EEENSA_ILi128EEENSA_ILi32EEEEEENS_10bfloat16_tENS5_IJlSB_lEEESJ_SK_NS4_8TiledMMAINS4_8MMA_AtomIJNS4_4SM904GMMA28MMA_64x128x16_F32BF16BF16_SSILNSO_5MajorE0ELSQ_0ELNSO_7ScaleInE1ELSR_1EEEEEENS4_6LayoutINS5_IJNSA_ILi2EEESB_SB_EEENS5_IJSB_NSA_ILi0EEESX_EEEEENS5_IJNS4_10UnderscoreES10_S10_EEEEENS4_13SM90_TMA_LOADENS4_14ComposedLayoutINS4_7SwizzleILi2ELi4ELi3EEENS4_18smem_ptr_flag_bitsILi16EEENSU_INS5_IJNSA_ILi8EEESH_EEENS5_IJSH_SB_EEEEEEEvNS4_8identityES13_S1D_vS1E_EENS_8epilogue10collective6detail29Sm90TmaWarpSpecializedAdapterINS1H_15DefaultEpilogueISJ_SK_SK_NS1G_6thread17LinearCombinationISJ_Li1EffLNS1L_9ScaleType4KindE0ELNS_15FloatRoundStyleE2ESJ_EENS1_15EpilogueDefaultEEEEEvvEEEEvNT_6ParamsE --------------------------
	.section	.text._ZN7cutlass13device_kernelINS_4gemm6kernel13GemmUniversalIN4cute5tupleIJiiiiEEENS1_10collective13CollectiveMmaINS1_34MainloopSm90TmaGmmaWarpSpecializedILi9ENS5_IJNS4_1CILi1EEESB_SB_EEENS1_35KernelTmaWarpSpecializedCooperativeEEENS5_IJNSA_ILi256EEENSA_ILi128EEENSA_ILi32EEEEEENS_10bfloat16_tENS5_IJlSB_lEEESJ_SK_NS4_8TiledMMAINS4_8MMA_AtomIJNS4_4SM904GMMA28MMA_64x128x16_F32BF16BF16_SSILNSO_5MajorE0ELSQ_0ELNSO_7ScaleInE1ELSR_1EEEEEENS4_6LayoutINS5_IJNSA_ILi2EEESB_SB_EEENS5_IJSB_NSA_ILi0EEESX_EEEEENS5_IJNS4_10UnderscoreES10_S10_EEEEENS4_13SM90_TMA_LOADENS4_14ComposedLayoutINS4_7SwizzleILi2ELi4ELi3EEENS4_18smem_ptr_flag_bitsILi16EEENSU_INS5_IJNSA_ILi8EEESH_EEENS5_IJSH_SB_EEEEEEEvNS4_8identityES13_S1D_vS1E_EENS_8epilogue10collective6detail29Sm90TmaWarpSpecializedAdapterINS1H_15DefaultEpilogueISJ_SK_SK_NS1G_6thread17LinearCombinationISJ_Li1EffLNS1L_9ScaleType4KindE0ELNS_15FloatRoundStyleE2ESJ_EENS1_15EpilogueDefaultEEEEEvvEEEEvNT_6ParamsE,"ax",@progbits
	.align	128
.text._ZN7cutlass13device_kernelINS_4gemm6kernel13GemmUniversalIN4cute5tupleIJiiiiEEENS1_10collective13CollectiveMmaINS1_34MainloopSm90TmaGmmaWarpSpecializedILi9ENS5_IJNS4_1CILi1EEESB_SB_EEENS1_35KernelTmaWarpSpecializedCooperativeEEENS5_IJNSA_ILi256EEENSA_ILi128EEENSA_ILi32EEEEEENS_10bfloat16_tENS5_IJlSB_lEEESJ_SK_NS4_8TiledMMAINS4_8MMA_AtomIJNS4_4SM904GMMA28MMA_64x128x16_F32BF16BF16_SSILNSO_5MajorE0ELSQ_0ELNSO_7ScaleInE1ELSR_1EEEEEENS4_6LayoutINS5_IJNSA_ILi2EEESB_SB_EEENS5_IJSB_NSA_ILi0EEESX_EEEEENS5_IJNS4_10UnderscoreES10_S10_EEEEENS4_13SM90_TMA_LOADENS4_14ComposedLayoutINS4_7SwizzleILi2ELi4ELi3EEENS4_18smem_ptr_flag_bitsILi16EEENSU_INS5_IJNSA_ILi8EEESH_EEENS5_IJSH_SB_EEEEEEEvNS4_8identityES13_S1D_vS1E_EENS_8epilogue10collective6detail29Sm90TmaWarpSpecializedAdapterINS1H_15DefaultEpilogueISJ_SK_SK_NS1G_6thread17LinearCombinationISJ_Li1EffLNS1L_9ScaleType4KindE0ELNS_15FloatRoundStyleE2ESJ_EENS1_15EpilogueDefaultEEEEEvvEEEEvNT_6ParamsE:
        .type           _ZN7cutlass13device_kernelINS_4gemm6kernel13GemmUniversalIN4cute5tupleIJiiiiEEENS1_10collective13CollectiveMmaINS1_34MainloopSm90TmaGmmaWarpSpecializedILi9ENS5_IJNS4_1CILi1EEESB_SB_EEENS1_35KernelTmaWarpSpecializedCooperativeEEENS5_IJNSA_ILi256EEENSA_ILi128EEENSA_ILi32EEEEEENS_10bfloat16_tENS5_IJlSB_lEEESJ_SK_NS4_8TiledMMAINS4_8MMA_AtomIJNS4_4SM904GMMA28MMA_64x128x16_F32BF16BF16_SSILNSO_5MajorE0ELSQ_0ELNSO_7ScaleInE1ELSR_1EEEEEENS4_6LayoutINS5_IJNSA_ILi2EEESB_SB_EEENS5_IJSB_NSA_ILi0EEESX_EEEEENS5_IJNS4_10UnderscoreES10_S10_EEEEENS4_13SM90_TMA_LOADENS4_14ComposedLayoutINS4_7SwizzleILi2ELi4ELi3EEENS4_18smem_ptr_flag_bitsILi16EEENSU_INS5_IJNSA_ILi8EEESH_EEENS5_IJSH_SB_EEEEEEEvNS4_8identityES13_S1D_vS1E_EENS_8epilogue10collective6detail29Sm90TmaWarpSpecializedAdapterINS1H_15DefaultEpilogueISJ_SK_SK_NS1G_6thread17LinearCombinationISJ_Li1EffLNS1L_9ScaleType4KindE0ELNS_15FloatRoundStyleE2ESJ_EENS1_15EpilogueDefaultEEEEEvvEEEEvNT_6ParamsE,@function
        .size           _ZN7cutlass13device_kernelINS_4gemm6kernel13GemmUniversalIN4cute5tupleIJiiiiEEENS1_10collective13CollectiveMmaINS1_34MainloopSm90TmaGmmaWarpSpecializedILi9ENS5_IJNS4_1CILi1EEESB_SB_EEENS1_35KernelTmaWarpSpecializedCooperativeEEENS5_IJNSA_ILi256EEENSA_ILi128EEENSA_ILi32EEEEEENS_10bfloat16_tENS5_IJlSB_lEEESJ_SK_NS4_8TiledMMAINS4_8MMA_AtomIJNS4_4SM904GMMA28MMA_64x128x16_F32BF16BF16_SSILNSO_5MajorE0ELSQ_0ELNSO_7ScaleInE1ELSR_1EEEEEENS4_6LayoutINS5_IJNSA_ILi2EEESB_SB_EEENS5_IJSB_NSA_ILi0EEESX_EEEEENS5_IJNS4_10UnderscoreES10_S10_EEEEENS4_13SM90_TMA_LOADENS4_14ComposedLayoutINS4_7SwizzleILi2ELi4ELi3EEENS4_18smem_ptr_flag_bitsILi16EEENSU_INS5_IJNSA_ILi8EEESH_EEENS5_IJSH_SB_EEEEEEEvNS4_8identityES13_S1D_vS1E_EENS_8epilogue10collective6detail29Sm90TmaWarpSpecializedAdapterINS1H_15DefaultEpilogueISJ_SK_SK_NS1G_6thread17LinearCombinationISJ_Li1EffLNS1L_9ScaleType4KindE0ELNS_15FloatRoundStyleE2ESJ_EENS1_15EpilogueDefaultEEEEEvvEEEEvNT_6ParamsE,(.L_x_331 - _ZN7cutlass13device_kernelINS_4gemm6kernel13GemmUniversalIN4cute5tupleIJiiiiEEENS1_10collective13CollectiveMmaINS1_34MainloopSm90TmaGmmaWarpSpecializedILi9ENS5_IJNS4_1CILi1EEESB_SB_EEENS1_35KernelTmaWarpSpecializedCooperativeEEENS5_IJNSA_ILi256EEENSA_ILi128EEENSA_ILi32EEEEEENS_10bfloat16_tENS5_IJlSB_lEEESJ_SK_NS4_8TiledMMAINS4_8MMA_AtomIJNS4_4SM904GMMA28MMA_64x128x16_F32BF16BF16_SSILNSO_5MajorE0ELSQ_0ELNSO_7ScaleInE1ELSR_1EEEEEENS4_6LayoutINS5_IJNSA_ILi2EEESB_SB_EEENS5_IJSB_NSA_ILi0EEESX_EEEEENS5_IJNS4_10UnderscoreES10_S10_EEEEENS4_13SM90_TMA_LOADENS4_14ComposedLayoutINS4_7SwizzleILi2ELi4ELi3EEENS4_18smem_ptr_flag_bitsILi16EEENSU_INS5_IJNSA_ILi8EEESH_EEENS5_IJSH_SB_EEEEEEEvNS4_8identityES13_S1D_vS1E_EENS_8epilogue10collective6detail29Sm90TmaWarpSpecializedAdapterINS1H_15DefaultEpilogueISJ_SK_SK_NS1G_6thread17LinearCombinationISJ_Li1EffLNS1L_9ScaleType4KindE0ELNS_15FloatRoundStyleE2ESJ_EENS1_15EpilogueDefaultEEEEEvvEEEEvNT_6ParamsE)
        .other          _ZN7cutlass13device_kernelINS_4gemm6kernel13GemmUniversalIN4cute5tupleIJiiiiEEENS1_10collective13CollectiveMmaINS1_34MainloopSm90TmaGmmaWarpSpecializedILi9ENS5_IJNS4_1CILi1EEESB_SB_EEENS1_35KernelTmaWarpSpecializedCooperativeEEENS5_IJNSA_ILi256EEENSA_ILi128EEENSA_ILi32EEEEEENS_10bfloat16_tENS5_IJlSB_lEEESJ_SK_NS4_8TiledMMAINS4_8MMA_AtomIJNS4_4SM904GMMA28MMA_64x128x16_F32BF16BF16_SSILNSO_5MajorE0ELSQ_0ELNSO_7ScaleInE1ELSR_1EEEEEENS4_6LayoutINS5_IJNSA_ILi2EEESB_SB_EEENS5_IJSB_NSA_ILi0EEESX_EEEEENS5_IJNS4_10UnderscoreES10_S10_EEEEENS4_13SM90_TMA_LOADENS4_14ComposedLayoutINS4_7SwizzleILi2ELi4ELi3EEENS4_18smem_ptr_flag_bitsILi16EEENSU_INS5_IJNSA_ILi8EEESH_EEENS5_IJSH_SB_EEEEEEEvNS4_8identityES13_S1D_vS1E_EENS_8epilogue10collective6detail29Sm90TmaWarpSpecializedAdapterINS1H_15DefaultEpilogueISJ_SK_SK_NS1G_6thread17LinearCombinationISJ_Li1EffLNS1L_9ScaleType4KindE0ELNS_15FloatRoundStyleE2ESJ_EENS1_15EpilogueDefaultEEEEEvvEEEEvNT_6ParamsE,@"STO_CUDA_ENTRY STV_DEFAULT"
_ZN7cutlass13device_kernelINS_4gemm6kernel13GemmUniversalIN4cute5tupleIJiiiiEEENS1_10collective13CollectiveMmaINS1_34MainloopSm90TmaGmmaWarpSpecializedILi9ENS5_IJNS4_1CILi1EEESB_SB_EEENS1_35KernelTmaWarpSpecializedCooperativeEEENS5_IJNSA_ILi256EEENSA_ILi128EEENSA_ILi32EEEEEENS_10bfloat16_tENS5_IJlSB_lEEESJ_SK_NS4_8TiledMMAINS4_8MMA_AtomIJNS4_4SM904GMMA28MMA_64x128x16_F32BF16BF16_SSILNSO_5MajorE0ELSQ_0ELNSO_7ScaleInE1ELSR_1EEEEEENS4_6LayoutINS5_IJNSA_ILi2EEESB_SB_EEENS5_IJSB_NSA_ILi0EEESX_EEEEENS5_IJNS4_10UnderscoreES10_S10_EEEEENS4_13SM90_TMA_LOADENS4_14ComposedLayoutINS4_7SwizzleILi2ELi4ELi3EEENS4_18smem_ptr_flag_bitsILi16EEENSU_INS5_IJNSA_ILi8EEESH_EEENS5_IJSH_SB_EEEEEEEvNS4_8identityES13_S1D_vS1E_EENS_8epilogue10collective6detail29Sm90TmaWarpSpecializedAdapterINS1H_15DefaultEpilogueISJ_SK_SK_NS1G_6thread17LinearCombinationISJ_Li1EffLNS1L_9ScaleType4KindE0ELNS_15FloatRoundStyleE2ESJ_EENS1_15EpilogueDefaultEEEEEvvEEEEvNT_6ParamsE:
[----:B------:R-:W0:Y:S01]  /*0000*/  LDC R1, c[0x0][0x28] ;  /* 0x00000a00ff017b82 */ /* 0x000e220000000800 */
[----:B------:R-:W1:Y:S01]  /*0010*/  S2R R18, SR_TID.X ;  /* 0x0000000000127919 */ /* 0x000e620000002100 */
[----:B------:R-:W-:Y:S01]  /*0020*/  ELECT P0, URZ, PT ;  /* 0x00000000003f782f */ /* 0x000fe20003800000 */
[----:B------:R-:W-:Y:S01]  /*0030*/  BSSY B0, `(.L_x_0) ;  /* 0x000000f000007945 */ /* 0x000fe20003800000 */
[--C-:B-1----:R-:W-:Y:S02]  /*0040*/  SHF.R.U32.HI R0, RZ, 0x5, R18.reuse ;  /* 0x00000005ff007819 */ /* 0x102fe40000011612 */
[----:B------:R-:W-:-:S03]  /*0050*/  SHF.R.U32.HI R22, RZ, 0x7, R18 ;  /* 0x00000007ff167819 */ /* 0x000fc60000011612 */
[----:B------:R-:W1:Y:S04]  /*0060*/  SHFL.IDX PT, R5, R0, RZ, 0x1f ;  /* 0x00001fff00057589 */ /* 0x000e6800000e0000 */
[----:B------:R2:W3:Y:S01]  /*0070*/  SHFL.IDX PT, R8, R22, RZ, 0x1f ;  /* 0x00001fff16087589 */ /* 0x0004e200000e0000 */
[----:B-1----:R-:W-:-:S13]  /*0080*/  ISETP.NE.OR P0, PT, R5, RZ, !P0 ;  /* 0x000000ff0500720c */ /* 0x002fda0004705670 */
[----:B0-23--:R-:W-:Y:S05]  /*0090*/  @P0 BRA `(.L_x_1) ;  /* 0x0000000000200947 */ /* 0x00dfea0003800000 */
[----:B------:R-:W-:Y:S02]  /*00a0*/  ULDC.64 UR4, c[0x0][0x198] ;  /* 0x0000660000047ab9 */ /* 0x000fe40000000a00 */
[----:B------:R-:W-:Y:S02]  /*00b0*/  UIADD3 UR6, UP0, UR4, 0xf0, URZ ;  /* 0x000000f004067890 */ /* 0x000fe4000ff1e03f */
[----:B------:R-:W-:Y:S02]  /*00c0*/  UIADD3 UR4, UP1, UR4, 0x1f0, URZ ;  /* 0x000001f004047890 */ /* 0x000fe4000ff3e03f */
[----:B------:R-:W-:Y:S02]  /*00d0*/  UIADD3.X UR7, URZ, UR5, URZ, UP0, !UPT ;  /* 0x000000053f077290 */ /* 0x000fe400087fe43f */
[----:B------:R-:W-:-:S07]  /*00e0*/  UIADD3.X UR5, URZ, UR5, URZ, UP1, !UPT ;  /* 0x000000053f057290 */ /* 0x000fce0008ffe43f */
[----:B------:R0:W-:Y:S02]  /*00f0*/  UTMACCTL.PF [UR6] ;  /* 0x00000000060079b9 */ /* 0x0001e40008040000 */
[----:B------:R0:W-:Y:S02]  /*0100*/  UTMACCTL.PF [UR4] ;  /* 0x00000000040079b9 */ /* 0x0001e40008040000 */
[----:B0-----:R-:W-:Y:S01]  /*0110*/  NOP ;  /* 0x0000000000007918 */ /* 0x001fe20000000000 */
.L_x_1:
[----:B------:R-:W-:Y:S05]  /*0120*/  BSYNC B0 ;  /* 0x0000000000007941 */ /* 0x000fea0003800000 */
.L_x_0:
[----:B------:R-:W0:Y:S02]  /*0130*/  SHFL.IDX PT, R2, R0, RZ, 0x1f ;  /* 0x00001fff00027589 */ /* 0x000e2400000e0000 */
[----:B0-----:R-:W-:-:S13]  /*0140*/  ISETP.NE.AND P0, PT, R2, RZ, PT ;  /* 0x000000ff0200720c */ /* 0x001fda0003f05270 */
[----:B------:R-:W-:Y:S05]  /*0150*/  @P0 BRA `(.L_x_2) ;  /* 0x00000000008c0947 */ /* 0x000fea0003800000 */
[----:B------:R-:W-:Y:S01]  /*0160*/  ELECT P0, URZ, PT ;  /* 0x00000000003f782f */ /* 0x000fe20003800000 */
[----:B------:R-:W-:-:S12]  /*0170*/  BSSY B0, `(.L_x_2) ;  /* 0x0000021000007945 */ /* 0x000fd80003800000 */
[----:B------:R-:W-:Y:S05]  /*0180*/  @!P0 BRA `(.L_x_3) ;  /* 0x00000000007c8947 */ /* 0x000fea0003800000 */
[----:B------:R-:W0:Y:S01]  /*0190*/  S2UR UR8, SR_CgaCtaId ;  /* 0x00000000000879c3 */ /* 0x000e220000008800 */
[----:B------:R-:W-:Y:S01]  /*01a0*/  UMOV UR4, 0x400 ;  /* 0x0000040000047882 */ /* 0x000fe20000000000 */
[----:B------:R-:W-:Y:S01]  /*01b0*/  UMOV UR5, 0x1 ;  /* 0x0000000100057882 */ /* 0x000fe20000000000 */
[----:B------:R-:W-:Y:S02]  /*01c0*/  UMOV UR6, 0x100 ;  /* 0x0000010000067882 */ /* 0x000fe40000000000 */
[----:B------:R-:W-:-:S04]  /*01d0*/  UIADD3 UR6, -UR6, 0x100000, URZ ;  /* 0x0010000006067890 */ /* 0x000fc8000fffe13f */
[----:B------:R-:W-:Y:S02]  /*01e0*/  USHF.L.U32 UR7, UR6, 0xb, URZ ;  /* 0x0000000b06077899 */ /* 0x000fe4000800063f */
[----:B------:R-:W-:Y:S02]  /*01f0*/  USHF.L.U32 UR6, UR6, 0x1, URZ ;  /* 0x0000000106067899 */ /* 0x000fe4000800063f */
[----:B0-----:R-:W-:Y:S02]  /*0200*/  ULEA UR8, UR8, UR4, 0x18 ;  /* 0x0000000408087291 */ /* 0x001fe4000f8ec03f */
[----:B------:R-:W-:-:S04]  /*0210*/  UIADD3 UR4, -UR5, 0x100000, URZ ;  /* 0x0010000005047890 */ /* 0x000fc8000fffe13f */
[----:B------:R-:W-:Y:S02]  /*0220*/  USHF.L.U32 UR5, UR4, 0xb, URZ ;  /* 0x0000000b04057899 */ /* 0x000fe4000800063f */
[----:B------:R-:W-:Y:S01]  /*0230*/  USHF.L.U32 UR4, UR4, 0x1, URZ ;  /* 0x0000000104047899 */ /* 0x000fe2000800063f */
[----:B------:R-:W0:Y:S11]  /*0240*/  FENCE.VIEW.ASYNC.S ;  /* 0x00000000000073c6 */ /* 0x000e360000000000 */
[----:B0-----:R0:W1:Y:S01]  /*0250*/  SYNCS.EXCH.64 URZ, [UR8], UR4 ;  /* 0x00000004083f75b2 */ /* 0x0010620008000100 */
[----:B------:R0:W2:Y:S01]  /*0260*/  SYNCS.EXCH.64 URZ, [UR8+0x48], UR6 ;  /* 0x00004806083f75b2 */ /* 0x0000a20008000100 */
[----:B------:R0:W3:Y:S01]  /*0270*/  SYNCS.EXCH.64 URZ, [UR8+0x8], UR4 ;  /* 0x00000804083f75b2 */ /* 0x0000e20008000100 */
[----:B------:R0:W4:Y:S01]  /*0280*/  SYNCS.EXCH.64 URZ, [UR8+0x50], UR6 ;  /* 0x00005006083f75b2 */ /* 0x0001220008000100 */
[----:B------:R0:W0:Y:S01]  /*0290*/  SYNCS.EXCH.64 URZ, [UR8+0x10], UR4 ;  /* 0x00001004083f75b2 */ /* 0x0000220008000100 */
        /* <DEDUP_REMOVED lines=13> */
[----:B------:R-:W-:Y:S01]  /*0370*/  NOP ;  /* 0x0000000000007918 */ /* 0x000fe20000000000 */
.L_x_3:
[----:B0-----:R-:W-:Y:S05]  /*0380*/  BSYNC B0 ;  /* 0x0000000000007941 */ /* 0x001fea0003800000 */
.L_x_2:
[----:B------:R-:W0:Y:S01]  /*0390*/  SHFL.IDX PT, R0, R0, RZ, 0x1f ;  /* 0x00001fff00007589 */ /* 0x000e2200000e0000 */
[----:B------:R-:W-:Y:S01]  /*03a0*/  ELECT P0, URZ, PT ;  /* 0x00000000003f782f */ /* 0x000fe20003800000 */
[----:B------:R-:W5:Y:S01]  /*03b0*/  LDC R2, c[0x0][0x65c] ;  /* 0x00019700ff027b82 */ /* 0x000f620000000800 */
[----:B------:R-:W-:Y:S01]  /*03c0*/  SHF.R.S32.HI R6, RZ, 0x1f, R5 ;  /* 0x0000001fff067819 */ /* 0x000fe20000011405 */
[----:B------:R-:W1:Y:S01]  /*03d0*/  S2R R3, SR_CTAID.Y ;  /* 0x0000000000037919 */ /* 0x000e620000002600 */
[----:B------:R-:W-:Y:S01]  /*03e0*/  UMOV UR4, 0x20 ;  /* 0x0000002000047882 */ /* 0x000fe20000000000 */
[----:B------:R-:W-:Y:S01]  /*03f0*/  ISETP.NE.AND P2, PT, R8, RZ, PT ;  /* 0x000000ff0800720c */ /* 0x000fe20003f45270 */
[----:B------:R-:W-:Y:S01]  /*0400*/  NOP ;  /* 0x0000000000007918 */ /* 0x000fe20000000000 */
[----:B------:R-:W2:Y:S01]  /*0410*/  S2R R4, SR_CTAID.X ;  /* 0x0000000000047919 */ /* 0x000ea20000002500 */
[----:B------:R-:W-:Y:S01]  /*0420*/  LEA.HI R6, R6, R5, RZ, 0x2 ;  /* 0x0000000506067211 */ /* 0x000fe200078f10ff */
[----:B------:R-:W-:Y:S01]  /*0430*/  NOP ;  /* 0x0000000000007918 */ /* 0x000fe20000000000 */
[----:B0-----:R-:W-:-:S02]  /*0440*/  ISETP.NE.OR P0, PT, R0, RZ, !P0 ;  /* 0x000000ff0000720c */ /* 0x001fc40004705670 */
[----:B-----5:R-:W-:-:S04]  /*0450*/  ISETP.NE.AND P3, PT, R2, 0x1, PT ;  /* 0x000000010200780c */ /* 0x020fc80003f65270 */
[----:B------:R-:W-:Y:S02]  /*0460*/  P2R R0, PR, RZ, 0x8 ;  /* 0x00000008ff007803 */ /* 0x000fe40000000000 */
[----:B------:R-:W-:-:S05]  /*0470*/  LOP3.LUT R0, R6, 0xfffffffc, RZ, 0xc0, !PT ;  /* 0xfffffffc06007812 */ /* 0x000fca00078ec0ff */
[----:B------:R-:W-:Y:S01]  /*0480*/  VOTEU.ALL UP0, P0 ;  /* 0x00000000003f7886 */ /* 0x000fe20000000000 */
[----:B------:R-:W-:Y:S01]  /*0490*/  IMAD.IADD R0, R5, 0x1, -R0 ;  /* 0x0000000105007824 */ /* 0x000fe200078e0a00 */
[----:B------:R-:W2:Y:S01]  /*04a0*/  @P3 LDC R17, c[0x0][0x10] ;  /* 0x00000400ff113b82 */ /* 0x000ea20000000800 */
[----:B------:R-:W-:Y:S01]  /*04b0*/  VOTEU.ALL UP1, P0 ;  /* 0x00000000003f7886 */ /* 0x000fe20000020000 */
[----:B-1----:R-:W-:Y:S01]  /*04c0*/  @P3 IMAD.MOV.U32 R6, RZ, RZ, R3 ;  /* 0x000000ffff063224 */ /* 0x002fe200078e0003 */
[----:B------:R-:W-:Y:S01]  /*04d0*/  @!UP0 UMOV UR6, 0x400 ;  /* 0x0000040000068882 */ /* 0x000fe20000000000 */
[----:B------:R-:W-:-:S04]  /*04e0*/  @!UP0 UIADD3 UR4, -UR4, 0x100000, URZ ;  /* 0x0010000004048890 */ /* 0x000fc8000fffe13f */
[----:B------:R-:W-:Y:S02]  /*04f0*/  @!UP0 USHF.L.U32 UR5, UR4, 0xb, URZ ;  /* 0x0000000b04058899 */ /* 0x000fe4000800063f */
[----:B------:R-:W-:Y:S01]  /*0500*/  @!UP0 USHF.L.U32 UR4, UR4, 0x1, URZ ;  /* 0x0000000104048899 */ /* 0x000fe2000800063f */
[----:B------:R-:W-:Y:S02]  /*0510*/  @P3 IMAD.MOV.U32 R7, RZ, RZ, RZ ;  /* 0x000000ffff073224 */ /* 0x000fe400078e00ff */
[----:B------:R-:W-:Y:S01]  /*0520*/  IMAD.MOV.U32 R5, RZ, RZ, RZ ;  /* 0x000000ffff057224 */ /* 0x000fe200078e00ff */
[----:B------:R-:W0:Y:S01]  /*0530*/  @!UP0 S2UR UR7, SR_CgaCtaId ;  /* 0x00000000000789c3 */ /* 0x000e220000008800 */
[----:B------:R-:W-:-:S07]  /*0540*/  @P3 IMAD.MOV.U32 R11, RZ, RZ, RZ ;  /* 0x000000ffff0b3224 */ /* 0x000fce00078e00ff */
[----:B------:R-:W1:Y:S01]  /*0550*/  @!P3 LDC R9, c[0x0][0xc] ;  /* 0x00000300ff09bb82 */ /* 0x000e620000000800 */
[----:B--2---:R-:W-:-:S04]  /*0560*/  @P3 IMAD.WIDE.U32 R16, R4, R17, R6 ;  /* 0x0000001104103225 */ /* 0x004fc800078e0006 */
[----:B------:R-:W-:Y:S01]  /*0570*/  @P3 IMAD.IADD R17, R17, 0x1, R11 ;  /* 0x0000000111113824 */ /* 0x000fe200078e020b */
[----:B0-----:R-:W-:Y:S01]  /*0580*/  @!UP0 ULEA UR6, UR7, UR6, 0x18 ;  /* 0x0000000607068291 */ /* 0x001fe2000f8ec03f */
[----:B------:R-:W-:Y:S01]  /*0590*/  VOTEU.ALL UP0, P0 ;  /* 0x00000000003f7886 */ /* 0x000fe20000000000 */
[----:B------:R-:W-:-:S04]  /*05a0*/  ISETP.NE.AND P0, PT, R0, 0x3, PT ;  /* 0x000000030000780c */ /* 0x000fc80003f05270 */
[----:B------:R-:W-:Y:S01]  /*05b0*/  ISETP.EQ.OR P0, PT, R0, RZ, !P0 ;  /* 0x000000ff0000720c */ /* 0x000fe20004702670 */
[----:B-1----:R-:W-:-:S03]  /*05c0*/  @!P3 IMAD.WIDE.U32 R6, R9, R3, R4 ;  /* 0x000000030906b225 */ /* 0x002fc600078e0004 */
[C---:B------:R-:W-:Y:S01]  /*05d0*/  ISETP.EQ.AND P0, PT, R8.reuse, RZ, P0 ;  /* 0x000000ff0800720c */ /* 0x040fe20000702270 */
[----:B------:R-:W-:Y:S01]  /*05e0*/  VIADD R8, R8, 0xffffffff ;  /* 0xffffffff08087836 */ /* 0x000fe20000000000 */
[----:B------:R-:W0:Y:S02]  /*05f0*/  FENCE.VIEW.ASYNC.S ;  /* 0x00000000000073c6 */ /* 0x000e240000000000 */
[----:B0-----:R0:W3:Y:S01]  /*0600*/  @!UP0 SYNCS.EXCH.64 URZ, [UR6+0xa0], UR4 ;  /* 0x0000a004063f85b2 */ /* 0x0010e20008000100 */
[----:B------:R-:W-:Y:S01]  /*0610*/  @!P3 IMAD.MOV.U32 R16, RZ, RZ, R6 ;  /* 0x000000ffff10b224 */ /* 0x000fe200078e0006 */
[----:B------:R-:W-:Y:S01]  /*0620*/  SEL R19, RZ, 0x1, !P0 ;  /* 0x00000001ff137807 */ /* 0x000fe20004000000 */
[----:B------:R-:W-:Y:S01]  /*0630*/  @!P3 IMAD.MOV.U32 R17, RZ, RZ, R7 ;  /* 0x000000ffff11b224 */ /* 0x000fe200078e0007 */
[----:B------:R-:W-:-:S04]  /*0640*/  ISETP.GE.U32.AND P1, PT, R8, 0x2, PT ;  /* 0x000000020800780c */ /* 0x000fc80003f26070 */
[----:B------:R-:W-:Y:S01]  /*0650*/  SEL R19, R19, 0x2, P1 ;  /* 0x0000000213137807 */ /* 0x000fe20000800000 */
[----:B------:R0:W3:Y:S01]  /*0660*/  @!UP1 SYNCS.EXCH.64 URZ, [UR6+0xa8], UR4 ;  /* 0x0000a804063f95b2 */ /* 0x0000e20008000100 */
[----:B------:R-:W-:Y:S01]  /*0670*/  NOP ;  /* 0x0000000000007918 */ /* 0x000fe20000000000 */
[----:B---34-:R-:W-:Y:S06]  /*0680*/  BAR.SYNC.DEFER_BLOCKING 0x0 ;  /* 0x0000000000007b1d */ /* 0x018fec0000010000 */
[----:B------:R-:W-:Y:S05]  /*0690*/  @!P2 BRA `(.L_x_4) ;  /* 0x000000a000c4a947 */ /* 0x000fea0003800000 */
[----:B------:R-:W-:-:S13]  /*06a0*/  ISETP.GT.U32.AND P0, PT, R8, 0x1, PT ;  /* 0x000000010800780c */ /* 0x000fda0003f04070 */
[----:B0-----:R-:W-:Y:S05]  /*06b0*/  @P0 EXIT ;  /* 0x000000000000094d */ /* 0x001fea0003800000 */
[----:B------:R-:W-:Y:S01]  /*06c0*/  ULDC.64 UR4, c[0x0][0x650] ;  /* 0x0001940000047ab9 */ /* 0x000fe20000000a00 */
[----:B------:R-:W-:Y:S01]  /*06d0*/  PRMT R0, RZ, 0x7610, R0 ;  /* 0x00007610ff007816 */ /* 0x000fe20000000000 */
[----:B------:R-:W-:Y:S01]  /*06e0*/  IMAD.MOV.U32 R152, RZ, RZ, -0x1 ;  /* 0xffffffffff987424 */ /* 0x000fe200078e00ff */
[----:B------:R-:W-:Y:S01]  /*06f0*/  ISETP.GE.U32.AND P0, PT, R16, UR4, PT ;  /* 0x0000000410007c0c */ /* 0x000fe2000bf06070 */
[----:B------:R-:W-:Y:S01]  /*0700*/  IMAD.MOV.U32 R153, RZ, RZ, -0x1 ;  /* 0xffffffffff997424 */ /* 0x000fe200078e00ff */
[----:B------:R-:W-:Y:S02]  /*0710*/  MOV R23, 0xffffffff ;  /* 0xffffffff00177802 */ /* 0x000fe40000000f00 */
[----:B------:R-:W-:-:S13]  /*0720*/  ISETP.GE.U32.AND.EX P0, PT, R17, UR5, PT, P0 ;  /* 0x0000000511007c0c */ /* 0x000fda000bf06100 */
[----:B------:R-:W-:Y:S05]  /*0730*/  @P0 BRA `(.L_x_5) ;  /* 0x0000000400540947 */ /* 0x000fea0003800000 */
[----:B------:R-:W0:Y:S01]  /*0740*/  LDC.64 R14, c[0x0][0x628] ;  /* 0x00018a00ff0e7b82 */ /* 0x000e220000000a00 */
[----:B------:R-:W-:Y:S02]  /*0750*/  IMAD.MOV.U32 R6, RZ, RZ, R16 ;  /* 0x000000ffff067224 */ /* 0x000fe400078e0010 */
[----:B------:R-:W-:-:S05]  /*0760*/  IMAD.MOV.U32 R7, RZ, RZ, R17 ;  /* 0x000000ffff077224 */ /* 0x000fca00078e0011 */
[----:B------:R-:W1:Y:S08]  /*0770*/  LDC R0, c[0x0][0x630] ;  /* 0x00018c00ff007b82 */ /* 0x000e700000000800 */
[----:B------:R-:W2:Y:S01]  /*0780*/  LDC.64 R20, c[0x0][0x620] ;  /* 0x00018800ff147b82 */ /* 0x000ea20000000a00 */
[----:B0-----:R-:W-:-:S04]  /*0790*/  ISETP.NE.U32.AND P0, PT, R14, RZ, PT ;  /* 0x000000ff0e00720c */ /* 0x001fc80003f05070 */
[----:B------:R-:W-:-:S13]  /*07a0*/  ISETP.NE.AND.EX P0, PT, R15, RZ, PT, P0 ;  /* 0x000000ff0f00720c */ /* 0x000fda0003f05300 */
[----:B-12---:R-:W-:Y:S05]  /*07b0*/  @!P0 BRA `(.L_x_6) ;  /* 0x0000000000288947 */ /* 0x006fea0003800000 */
[----:B------:R-:W0:Y:S02]  /*07c0*/  LDC R11, c[0x0][0x634] ;  /* 0x00018d00ff0b7b82 */ /* 0x000e240000000800 */
[----:B0-----:R-:W-:-:S05]  /*07d0*/  IADD3 R11, P0, R16, R11, RZ ;  /* 0x0000000b100b7210 */ /* 0x001fca0007f1e0ff */
[----:B------:R-:W-:-:S04]  /*07e0*/  IMAD.X R13, RZ, RZ, R17, P0 ;  /* 0x000000ffff0d7224 */ /* 0x000fc800000e0611 */
[----:B------:R-:W-:-:S04]  /*07f0*/  IMAD.WIDE.U32 R6, R13, R14, RZ ;  /* 0x0000000e0d067225 */ /* 0x000fc800078e00ff */
[----:B------:R-:W-:-:S04]  /*0800*/  IMAD.WIDE.U32 R8, P0, R11, R15, R6 ;  /* 0x0000000f0b087225 */ /* 0x000fc80007800006 */
[----:B------:R-:W-:-:S04]  /*0810*/  IMAD.WIDE.U32 R6, R11, R14, RZ ;  /* 0x0000000e0b067225 */ /* 0x000fc800078e00ff */
[----:B------:R-:W-:Y:S01]  /*0820*/  IMAD.X R11, RZ, RZ, RZ, P0 ;  /* 0x000000ffff0b7224 */ /* 0x000fe200000e06ff */
[----:B------:R-:W-:Y:S01]  /*0830*/  IADD3 RZ, P0, R7, R8, RZ ;  /* 0x0000000807ff7210 */ /* 0x000fe20007f1e0ff */
[----:B------:R-:W-:-:S04]  /*0840*/  IMAD.MOV.U32 R10, RZ, RZ, R9 ;  /* 0x000000ffff0a7224 */ /* 0x000fc800078e0009 */
[----:B------:R-:W-:-:S08]  /*0850*/  IMAD.WIDE.U32.X R6, R13, R15, R10, P0 ;  /* 0x0000000f0d067225 */ /* 0x000fd000000e040a */
.L_x_6:
[-CC-:B------:R-:W-:Y:S01]  /*0860*/  SHF.R.U64 R23, R6, R0.reuse, R7.reuse ;  /* 0x0000000006177219 */ /* 0x180fe20000001207 */
[----:B------:R-:W0:Y:S01]  /*0870*/  LDC R10, c[0x0][0x618] ;  /* 0x00018600ff0a7b82 */ /* 0x000e220000000800 */
[----:B------:R-:W-:Y:S01]  /*0880*/  SHF.R.U32.HI R5, RZ, R0, R7 ;  /* 0x00000000ff057219 */ /* 0x000fe20000011607 */
[----:B------:R-:W-:Y:S01]  /*0890*/  ULDC UR4, c[0x0][0x150] ;  /* 0x0000540000047ab9 */ /* 0x000fe20000000800 */
[----:B------:R-:W-:Y:S02]  /*08a0*/  IADD3 R9, P0, RZ, -R23, RZ ;  /* 0x80000017ff097210 */ /* 0x000fe40007f1e0ff */
[----:B------:R-:W-:-:S03]  /*08b0*/  I2FP.F32.U32 R0, R4 ;  /* 0x0000000400007245 */ /* 0x000fc60000201000 */
[----:B------:R-:W1:Y:S01]  /*08c0*/  LDC.64 R28, c[0x0][0x640] ;  /* 0x00019000ff1c7b82 */ /* 0x000e620000000a00 */
[----:B------:R-:W-:Y:S02]  /*08d0*/  IMAD.X R11, RZ, RZ, ~R5, P0 ;  /* 0x000000ffff0b7224 */ /* 0x000fe400000e0e05 */
[----:B------:R-:W-:Y:S01]  /*08e0*/  FMUL R0, R0, UR4 ;  /* 0x0000000400007c20 */ /* 0x000fe20008400000 */
[----:B------:R-:W-:Y:S01]  /*08f0*/  IMAD.WIDE.U32 R6, R9, R20, R16 ;  /* 0x0000001409067225 */ /* 0x000fe200078e0010 */
[----:B------:R-:W-:-:S03]  /*0900*/  ULDC UR4, c[0x0][0x154] ;  /* 0x0000550000047ab9 */ /* 0x000fc60000000800 */
[----:B------:R-:W-:Y:S01]  /*0910*/  IMAD R8, R11, R20, RZ ;  /* 0x000000140b087224 */ /* 0x000fe200078e02ff */
[----:B------:R-:W2:Y:S01]  /*0920*/  LDC R5, c[0x0][0x144] ;  /* 0x00005100ff057b82 */ /* 0x000ea20000000800 */
[----:B------:R-:W3:Y:S02]  /*0930*/  F2I.U32.TRUNC.NTZ R0, R0 ;  /* 0x0000000000007305 */ /* 0x000ee4000020f000 */
[----:B------:R-:W-:-:S04]  /*0940*/  IMAD R9, R9, R21, R8 ;  /* 0x0000001509097224 */ /* 0x000fc800078e0208 */
[----:B------:R-:W-:Y:S01]  /*0950*/  IMAD.IADD R7, R7, 0x1, R9 ;  /* 0x0000000107077824 */ /* 0x000fe200078e0209 */
[----:B------:R-:W4:Y:S01]  /*0960*/  LDC R12, c[0x0][0x608] ;  /* 0x00018200ff0c7b82 */ /* 0x000f220000000800 */
[----:B------:R-:W-:-:S03]  /*0970*/  IMAD.MOV.U32 R9, RZ, RZ, -0x1 ;  /* 0xffffffffff097424 */ /* 0x000fc600078e00ff */
[-CC-:B0-----:R-:W-:Y:S02]  /*0980*/  SHF.R.U64 R20, R6, R10.reuse, R7.reuse ;  /* 0x0000000a06147219 */ /* 0x181fe40000001207 */
[----:B------:R-:W-:Y:S02]  /*0990*/  I2FP.F32.U32 R6, R3 ;  /* 0x0000000300067245 */ /* 0x000fe40000201000 */
[----:B------:R-:W0:Y:S01]  /*09a0*/  LDC R26, c[0x0][0x658] ;  /* 0x00019600ff1a7b82 */ /* 0x000e220000000800 */
[----:B-1----:R-:W-:Y:S01]  /*09b0*/  ISETP.NE.U32.AND P0, PT, R28, RZ, PT ;  /* 0x000000ff1c00720c */ /* 0x002fe20003f05070 */
[----:B---3--:R-:W-:Y:S01]  /*09c0*/  IMAD.MOV R8, RZ, RZ, -R0 ;  /* 0x000000ffff087224 */ /* 0x008fe200078e0a00 */
[----:B------:R-:W-:Y:S01]  /*09d0*/  SHF.R.U32.HI R7, RZ, R10, R7 ;  /* 0x0000000aff077219 */ /* 0x000fe20000011607 */
[----:B------:R-:W-:Y:S01]  /*09e0*/  FMUL R6, R6, UR4 ;  /* 0x0000000406067c20 */ /* 0x000fe20008400000 */
[----:B------:R-:W-:-:S03]  /*09f0*/  ISETP.NE.AND.EX P0, PT, R29, RZ, PT, P0 ;  /* 0x000000ff1d00720c */ /* 0x000fc60003f05300 */
[----:B------:R-:W1:Y:S01]  /*0a00*/  LDC R14, c[0x0][0x148] ;  /* 0x00005200ff0e7b82 */ /* 0x000e620000000800 */
[----:B--2---:R-:W-:-:S07]  /*0a10*/  IMAD R0, R5, R8, R4 ;  /* 0x0000000805007224 */ /* 0x004fce00078e0204 */
[----:B------:R-:W2:Y:S01]  /*0a20*/  LDC R24, c[0x0][0x600] ;  /* 0x00018000ff187b82 */ /* 0x000ea20000000800 */
[-CC-:B----4-:R-:W-:Y:S02]  /*0a30*/  SHF.R.U64 R30, R20, R12.reuse, R7.reuse ;  /* 0x0000000c141e7219 */ /* 0x190fe40000001207 */
[----:B------:R-:W-:Y:S01]  /*0a40*/  SHF.R.U32.HI R5, RZ, R12, R7 ;  /* 0x0000000cff057219 */ /* 0x000fe20000011607 */
[----:B------:R-:W-:Y:S01]  /*0a50*/  IMAD.MOV.U32 R7, RZ, RZ, 0x1 ;  /* 0x00000001ff077424 */ /* 0x000fe200078e00ff */
[----:B------:R3:W4:Y:S03]  /*0a60*/  F2I.U32.TRUNC.NTZ R12, R6 ;  /* 0x00000006000c7305 */ /* 0x000726000020f000 */
[----:B------:R-:W1:Y:S01]  /*0a70*/  LDC R15, c[0x0][0x648] ;  /* 0x00019200ff0f7b82 */ /* 0x000e620000000800 */
[-C--:B0-----:R-:W-:Y:S02]  /*0a80*/  SHF.L.U32 R4, R9, R26.reuse, RZ ;  /* 0x0000001a09047219 */ /* 0x081fe400000006ff */
[----:B------:R-:W-:-:S02]  /*0a90*/  SHF.R.U64 R32, R30, R26, R5 ;  /* 0x0000001a1e207219 */ /* 0x000fc40000001205 */
[----:B------:R-:W-:Y:S02]  /*0aa0*/  LOP3.LUT R11, RZ, R4, RZ, 0x33, !PT ;  /* 0x00000004ff0b7212 */ /* 0x000fe400078e33ff */
[-C--:B------:R-:W-:Y:S01]  /*0ab0*/  SHF.R.U32.HI R5, RZ, R26.reuse, R5 ;  /* 0x0000001aff057219 */ /* 0x080fe20000011605 */
[----:B------:R-:W0:Y:S01]  /*0ac0*/  LDC R21, c[0x0][0x638] ;  /* 0x00018e00ff157b82 */ /* 0x000e220000000800 */
[----:B------:R-:W-:Y:S02]  /*0ad0*/  SHF.L.U32 R10, R7, R26, RZ ;  /* 0x0000001a070a7219 */ /* 0x000fe400000006ff */
[----:B------:R-:W-:-:S05]  /*0ae0*/  MOV R4, R32 ;  /* 0x0000002000047202 */ /* 0x000fca0000000f00 */
[----:B------:R-:W0:Y:S01]  /*0af0*/  LDC R152, c[0x0][0x610] ;  /* 0x00018400ff987b82 */ /* 0x000e220000000800 */
[----:B---34-:R-:W-:Y:S05]  /*0b00*/  @!P0 BRA `(.L_x_7) ;  /* 0x0000000000288947 */ /* 0x018fea0003800000 */
[----:B------:R-:W3:Y:S02]  /*0b10*/  LDC R9, c[0x0][0x64c] ;  /* 0x00019300ff097b82 */ /* 0x000ee40000000800 */
[----:B---3--:R-:W-:-:S05]  /*0b20*/  IADD3 R9, P0, R32, R9, RZ ;  /* 0x0000000920097210 */ /* 0x008fca0007f1e0ff */
        /* <DEDUP_REMOVED lines=8> */
.L_x_7:
[----:B-1----:R-:W-:Y:S01]  /*0bb0*/  SHF.R.U64 R4, R4, R15, R5 ;  /* 0x0000000f04047219 */ /* 0x002fe20000001205 */
[----:B--2---:R-:W-:Y:S01]  /*0bc0*/  VIADD R5, R24, 0xffffffff ;  /* 0xffffffff18057836 */ /* 0x004fe20000000000 */
[----:B------:R-:W-:Y:S01]  /*0bd0*/  LOP3.LUT R11, R30, R11, RZ, 0xc0, !PT ;  /* 0x0000000b1e0b7212 */ /* 0x000fe200078ec0ff */
[----:B------:R-:W-:Y:S02]  /*0be0*/  IMAD.MOV R12, RZ, RZ, -R12 ;  /* 0x000000ffff0c7224 */ /* 0x000fe400078e0a0c */
[----:B------:R-:W-:Y:S01]  /*0bf0*/  IMAD.MOV R6, RZ, RZ, -R4 ;  /* 0x000000ffff067224 */ /* 0x000fe200078e0a04 */
[----:B------:R-:W-:Y:S01]  /*0c00*/  LOP3.LUT R5, R20, R5, RZ, 0xc0, !PT ;  /* 0x0000000514057212 */ /* 0x000fe200078ec0ff */
[----:B------:R-:W-:Y:S02]  /*0c10*/  @P3 IMAD R0, R14, R12, R3 ;  /* 0x0000000c0e003224 */ /* 0x000fe400078e0203 */
[----:B------:R-:W-:Y:S02]  /*0c20*/  IMAD R11, R10, R4, R11 ;  /* 0x000000040a0b7224 */ /* 0x000fe400078e020b */
[----:B0-----:R-:W-:-:S02]  /*0c30*/  IMAD R3, R6, R21, R32 ;  /* 0x0000001506037224 */ /* 0x001fc400078e0220 */
[----:B------:R-:W-:Y:S02]  /*0c40*/  IMAD R152, R11, R152, R0 ;  /* 0x000000980b987224 */ /* 0x000fe400078e0200 */
[----:B------:R-:W-:Y:S02]  /*0c50*/  IMAD R3, R3, R24, R5 ;  /* 0x0000001803037224 */ /* 0x000fe400078e0205 */
[----:B------:R-:W-:-:S03]  /*0c60*/  IMAD.MOV.U32 R0, RZ, RZ, 0x1 ;  /* 0x00000001ff007424 */ /* 0x000fc600078e00ff */
[----:B------:R-:W-:Y:S02]  /*0c70*/  SEL R153, R3, R152, !P3 ;  /* 0x0000009803997207 */ /* 0x000fe40005800000 */
[----:B------:R-:W-:-:S07]  /*0c80*/  SEL R152, R152, R3, !P3 ;  /* 0x0000000398987207 */ /* 0x000fce0005800000 */
.L_x_5:
[----:B------:R-:W-:-:S08]  /*0c90*/  NOP ;  /* 0x0000000000007918 */ /* 0x000fd00000000000 */
[----:B------:R-:W0:Y:S02]  /*0ca0*/  USETMAXREG.TRY_ALLOC.CTAPOOL UP0, 0xe8 ;  /* 0x000000e8000079c8 */ /* 0x000e240008000600 */
[----:B0-----:R-:W-:-:S13]  /*0cb0*/  PLOP3.LUT P0, PT, PT, PT, UP0, 0x80, 0x0 ;  /* 0x000000000000781c */ /* 0x001fda0003f0f008 */
[----:B------:R-:W-:Y:S05]  /*0cc0*/  @!P0 BRA `(.L_x_5) ;  /* 0xfffffffc00f08947 */ /* 0x000fea000383ffff */
[----:B------:R-:W-:Y:S01]  /*0cd0*/  ULDC.64 UR4, c[0x0][0x598] ;  /* 0x0001660000047ab9 */ /* 0x000fe20000000a00 */
[----:B------:R-:W-:Y:S01]  /*0ce0*/  ULDC.64 UR36, c[0x0][0x208] ;  /* 0x0000820000247ab9 */ /* 0x000fe20000000a00 */
[----:B------:R-:W-:-:S04]  /*0cf0*/  ISETP.NE.U32.AND P0, PT, RZ, UR4, PT ;  /* 0x00000004ff007c0c */ /* 0x000fc8000bf05070 */
[----:B------:R-:W-:-:S13]  /*0d00*/  ISETP.NE.AND.EX P0, PT, RZ, UR5, PT, P0 ;  /* 0x00000005ff007c0c */ /* 0x000fda000bf05300 */
[----:B------:R-:W-:Y:S05]  /*0d10*/  @!P0 BRA `(.L_x_8) ;  /* 0x00000000001c8947 */ /* 0x000fea0003800000 */
[----:B------:R-:W0:Y:S02]  /*0d20*/  LDC.64 R4, c[0x0][0x598] ;  /* 0x00016600ff047b82 */ /* 0x000e240000000a00 */
[----:B0-----:R-:W2:Y:S02]  /*0d30*/  LDG.E.64 R4, desc[UR36][R4.64] ;  /* 0x0000002404047981 */ /* 0x001ea4000c1e1b00 */
[----:B--2---:R-:W-:-:S04]  /*0d40*/  ISETP.NE.U32.AND P0, PT, R4, RZ, PT ;  /* 0x000000ff0400720c */ /* 0x004fc80003f05070 */
[----:B------:R-:W-:-:S13]  /*0d50*/  ISETP.NE.AND.EX P0, PT, R5, RZ, PT, P0 ;  /* 0x000000ff0500720c */ /* 0x000fda0003f05300 */
[----:B------:R-:W-:Y:S05]  /*0d60*/  @!P0 BRA `(.L_x_8) ;  /* 0x0000000000088947 */ /* 0x000fea0003800000 */
[----:B------:R0:W5:Y:S01]  /*0d70*/  LD.E R154, desc[UR36][R4.64] ;  /* 0x00000024049a7980 */ /* 0x000162000c101900 */
[----:B------:R-:W-:Y:S05]  /*0d80*/  BRA `(.L_x_9) ;  /* 0x0000000000247947 */ /* 0x000fea0003800000 */
.L_x_8:
[----:B------:R-:W-:Y:S02]  /*0d90*/  ULDC.64 UR4, c[0x0][0x588] ;  /* 0x0001620000047ab9 */ /* 0x000fe40000000a00 */
[----:B------:R-:W-:-:S04]  /*0da0*/  ISETP.NE.U32.AND P0, PT, RZ, UR4, PT ;  /* 0x00000004ff007c0c */ /* 0x000fc8000bf05070 */
[----:B------:R-:W-:-:S13]  /*0db0*/  ISETP.NE.AND.EX P0, PT, RZ, UR5, PT, P0 ;  /* 0x00000005ff007c0c */ /* 0x000fda000bf05300 */
[----:B------:R-:W-:Y:S05]  /*0dc0*/  @!P0 BRA `(.L_x_10) ;  /* 0x00000000000c8947 */ /* 0x000fea0003800000 */
[----:B------:R-:W0:Y:S02]  /*0dd0*/  LDC.64 R154, c[0x0][0x588] ;  /* 0x00016200ff9a7b82 */ /* 0x000e240000000a00 */
[----:B0-----:R1:W5:Y:S01]  /*0de0*/  LDG.E R154, desc[UR36][R154.64] ;  /* 0x000000249a9a7981 */ /* 0x001362000c1e1900 */
[----:B------:R-:W-:Y:S05]  /*0df0*/  BRA `(.L_x_9) ;  /* 0x0000000000087947 */ /* 0x000fea0003800000 */
.L_x_10:
[----:B------:R-:W-:Y:S02]  /*0e00*/  ULDC UR4, c[0x0][0x580] ;  /* 0x0001600000047ab9 */ /* 0x000fe40000000800 */
[----:B------:R-:W-:-:S07]  /*0e10*/  IMAD.U32 R154, RZ, RZ, UR4 ;  /* 0x00000004ff9a7e24 */ /* 0x000fce000f8e00ff */
.L_x_9:
[----:B------:R-:W-:Y:S02]  /*0e20*/  ULDC.64 UR4, c[0x0][0x5a0] ;  /* 0x0001680000047ab9 */ /* 0x000fe40000000a00 */
[----:B------:R-:W-:-:S04]  /*0e30*/  ISETP.NE.U32.AND P0, PT, RZ, UR4, PT ;  /* 0x00000004ff007c0c */ /* 0x000fc8000bf05070 */
[----:B------:R-:W-:-:S13]  /*0e40*/  ISETP.NE.AND.EX P0, PT, RZ, UR5, PT, P0 ;  /* 0x00000005ff007c0c */ /* 0x000fda000bf05300 */
[----:B------:R-:W-:Y:S05]  /*0e50*/  @!P0 BRA `(.L_x_11) ;  /* 0x00000000001c8947 */ /* 0x000fea0003800000 */
[----:B0-----:R-:W0:Y:S02]  /*0e60*/  LDC.64 R4, c[0x0][0x5a0] ;  /* 0x00016800ff047b82 */ /* 0x001e240000000a00 */
[----:B0-----:R-:W2:Y:S02]  /*0e70*/  LDG.E.64 R4, desc[UR36][R4.64] ;  /* 0x0000002404047981 */ /* 0x001ea4000c1e1b00 */
[----:B--2---:R-:W-:-:S04]  /*0e80*/  ISETP.NE.U32.AND P0, PT, R4, RZ, PT ;  /* 0x000000ff0400720c */ /* 0x004fc80003f05070 */
[----:B------:R-:W-:-:S13]  /*0e90*/  ISETP.NE.AND.EX P0, PT, R5, RZ, PT, P0 ;  /* 0x000000ff0500720c */ /* 0x000fda0003f05300 */
[----:B------:R-:W-:Y:S05]  /*0ea0*/  @!P0 BRA `(.L_x_11) ;  /* 0x0000000000088947 */ /* 0x000fea0003800000 */
[----:B-1----:R0:W5:Y:S01]  /*0eb0*/  LD.E R155, desc[UR36][R4.64] ;  /* 0x00000024049b7980 */ /* 0x002162000c101900 */
[----:B------:R-:W-:Y:S05]  /*0ec0*/  BRA `(.L_x_12) ;  /* 0x0000000000247947 */ /* 0x000fea0003800000 */
.L_x_11:
[----:B------:R-:W-:Y:S02]  /*0ed0*/  ULDC.64 UR4, c[0x0][0x590] ;  /* 0x0001640000047ab9 */ /* 0x000fe40000000a00 */
[----:B------:R-:W-:-:S04]  /*0ee0*/  ISETP.NE.U32.AND P0, PT, RZ, UR4, PT ;  /* 0x00000004ff007c0c */ /* 0x000fc8000bf05070 */
[----:B------:R-:W-:-:S13]  /*0ef0*/  ISETP.NE.AND.EX P0, PT, RZ, UR5, PT, P0 ;  /* 0x00000005ff007c0c */ /* 0x000fda000bf05300 */
[----:B------:R-:W-:Y:S05]  /*0f00*/  @!P0 BRA `(.L_x_13) ;  /* 0x00000000000c8947 */ /* 0x000fea0003800000 */
[----:B0-----:R-:W1:Y:S02]  /*0f10*/  LDC.64 R4, c[0x0][0x590] ;  /* 0x00016400ff047b82 */ /* 0x001e640000000a00 */
[----:B-1----:R1:W5:Y:S01]  /*0f20*/  LDG.E R155, desc[UR36][R4.64] ;  /* 0x00000024049b7981 */ /* 0x002362000c1e1900 */
[----:B------:R-:W-:Y:S05]  /*0f30*/  BRA `(.L_x_12) ;  /* 0x0000000000087947 */ /* 0x000fea0003800000 */
.L_x_13:
[----:B------:R-:W-:Y:S02]  /*0f40*/  ULDC UR4, c[0x0][0x584] ;  /* 0x0001610000047ab9 */ /* 0x000fe40000000800 */
[----:B-1----:R-:W-:-:S07]  /*0f50*/  IMAD.U32 R155, RZ, RZ, UR4 ;  /* 0x00000004ff9b7e24 */ /* 0x002fce000f8e00ff */
.L_x_12:
[----:B------:R-:W-:-:S13]  /*0f60*/  LOP3.LUT P0, RZ, R0, 0xff, RZ, 0xc0, !PT ;  /* 0x000000ff00ff7812 */ /* 0x000fda000780c0ff */
[----:B------:R-:W-:Y:S05]  /*0f70*/  @!P0 EXIT ;  /* 0x000000000000894d */ /* 0x000fea0003800000 */
[----:B------:R-:W-:Y:S01]  /*0f80*/  ULDC UR4, c[0x0][0x28c] ;  /* 0x0000a30000047ab9 */ /* 0x000fe20000000800 */
[----:B------:R-:W-:Y:S01]  /*0f90*/  LOP3.LUT R164, R19, 0x1, RZ, 0xfc, !PT ;  /* 0x0000000113a47812 */ /* 0x000fe200078efcff */
[----:B------:R-:W-:Y:S01]  /*0fa0*/  UIADD3 UR4, UR4, 0x1f, URZ ;  /* 0x0000001f04047890 */ /* 0x000fe2000fffe03f */
[----:B------:R-:W-:Y:S01]  /*0fb0*/  UMOV UR38, URZ ;  /* 0x0000003f00267c82 */ /* 0x000fe20008000000 */
[----:B------:R-:W-:Y:S02]  /*0fc0*/  UMOV UR39, URZ ;  /* 0x0000003f00277c82 */ /* 0x000fe40008000000 */
[----:B------:R-:W-:-:S04]  /*0fd0*/  USHF.R.S32.HI UR5, URZ, 0x1f, UR4 ;  /* 0x0000001f3f057899 */ /* 0x000fc80008011404 */
[----:B------:R-:W-:-:S04]  /*0fe0*/  ULEA.HI UR5, UR5, UR4, URZ, 0x5 ;  /* 0x0000000405057291 */ /* 0x000fc8000f8f283f */
[----:B------:R-:W-:-:S12]  /*0ff0*/  USHF.R.S32.HI UR40, URZ, 0x5, UR5 ;  /* 0x000000053f287899 */ /* 0x000fd80008011405 */
.L_x_285:
[----:B------:R-:W-:Y:S01]  /*1000*/  LOP3.LUT R0, R18, 0x80, RZ, 0xc0, !PT ;  /* 0x0000008012007812 */ /* 0x000fe200078ec0ff */
[----:B--2---:R-:W2:Y:S01]  /*1010*/  S2UR UR7, SR_CgaCtaId ;  /* 0x00000000000779c3 */ /* 0x004ea20000008800 */
[----:B------:R-:W-:Y:S02]  /*1020*/  UMOV UR6, 0x400 ;  /* 0x0000040000067882 */ /* 0x000fe40000000000 */
[----:B------:R-:W-:-:S06]  /*1030*/  SHF.R.U32.HI R0, RZ, 0x7, R0 ;  /* 0x00000007ff007819 */ /* 0x000fcc0000011600 */
[----:B---3--:R-:W3:Y:S01]  /*1040*/  SHFL.IDX PT, R0, R0, RZ, 0x1f ;  /* 0x00001fff00007589 */ /* 0x008ee200000e0000 */
[----:B--2---:R-:W-:Y:S01]  /*1050*/  ULEA UR42, UR7, UR6, 0x18 ;  /* 0x00000006072a7291 */ /* 0x004fe2000f8ec03f */
[----:B---3--:R-:W-:-:S13]  /*1060*/  R2UR UR4, R0 ;  /* 0x00000000000472ca */ /* 0x008fda00000e0000 */
[----:B------:R-:W-:-:S04]  /*1070*/  ULEA.HI UR5, UR4, UR4, URZ, 0x1 ;  /* 0x0000000404057291 */ /* 0x000fc8000f8f083f */
[----:B------:R-:W-:-:S04]  /*1080*/  ULOP3.LUT UR5, UR5, 0xffffe, URZ, 0xc0, !UPT ;  /* 0x000ffffe05057892 */ /* 0x000fc8000f8ec03f */
[----:B------:R-:W-:-:S03]  /*1090*/  UIADD3 UR5, UR4, -UR5, URZ ;  /* 0x8000000504057290 */ /* 0x000fc6000fffe03f */
[----:B------:R-:W-:Y:S01]  /*10a0*/  ULDC UR4, c[0x0][0x28c] ;  /* 0x0000a30000047ab9 */ /* 0x000fe20000000800 */
[----:B------:R-:W-:Y:S01]  /*10b0*/  ULEA UR5, UR5, UR42, 0xc ;  /* 0x0000002a05057291 */ /* 0x000fe2000f8e603f */
[----:B------:R-:W-:-:S03]  /*10c0*/  ISETP.LT.AND P0, PT, RZ, UR4, PT ;  /* 0x00000004ff007c0c */ /* 0x000fc6000bf01270 */
[----:B------:R-:W-:-:S04]  /*10d0*/  UIADD3 UR5, UR5, 0x180, URZ ;  /* 0x0000018005057890 */ /* 0x000fc8000fffe03f */
[----:B------:R-:W-:-:S04]  /*10e0*/  USHF.R.U32.HI UR5, URZ, 0x4, UR5 ;  /* 0x000000043f057899 */ /* 0x000fc80008011605 */
[----:B------:R-:W-:Y:S02]  /*10f0*/  ULOP3.LUT UR41, UR5, 0x3fff, URZ, 0xc0, !UPT ;  /* 0x00003fff05297892 */ /* 0x000fe4000f8ec03f */
[----:B-1--45:R-:W-:Y:S10]  /*1100*/  @P0 BRA `(.L_x_14) ;  /* 0x0000000000400947 */ /* 0x032ff40003800000 */
[----:B------:R-:W-:Y:S01]  /*1110*/  MOV R0, 0x0 ;  /* 0x0000000000007802 */ /* 0x000fe20000000f00 */
[----:B------:R-:W-:Y:S01]  /*1120*/  ULDC.64 UR4, c[0x4][0x68] ;  /* 0x01001a0000047ab9 */ /* 0x000fe20000000a00 */
[----:B------:R-:W-:Y:S01]  /*1130*/  ULDC.64 UR6, c[0x4][0x8] ;  /* 0x0100020000067ab9 */ /* 0x000fe20000000a00 */
[----:B01----:R-:W-:Y:S01]  /*1140*/  IMAD.U32 R4, RZ, RZ, UR4 ;  /* 0x00000004ff047e24 */ /* 0x003fe2000f8e00ff */
[----:B------:R0:W1:Y:S01]  /*1150*/  LDC.64 R14, c[0x4][R0] ;  /* 0x01000000000e7b82 */ /* 0x0000620000000a00 */
[----:B------:R-:W-:Y:S01]  /*1160*/  MOV R5, UR5 ;  /* 0x0000000500057c02 */ /* 0x000fe20008000f00 */
[----:B------:R-:W-:Y:S01]  /*1170*/  ULDC.64 UR4, c[0x4][0x70] ;  /* 0x01001c0000047ab9 */ /* 0x000fe20000000a00 */
[----:B------:R-:W-:Y:S02]  /*1180*/  IMAD.U32 R10, RZ, RZ, UR6 ;  /* 0x00000006ff0a7e24 */ /* 0x000fe4000f8e00ff */
[----:B------:R-:W-:Y:S02]  /*1190*/  IMAD.U32 R6, RZ, RZ, UR4 ;  /* 0x00000004ff067e24 */ /* 0x000fe4000f8e00ff */
[----:B------:R-:W-:-:S02]  /*11a0*/  IMAD.U32 R7, RZ, RZ, UR5 ;  /* 0x00000005ff077e24 */ /* 0x000fc4000f8e00ff */
[----:B------:R-:W-:Y:S02]  /*11b0*/  IMAD.U32 R11, RZ, RZ, UR7 ;  /* 0x00000007ff0b7e24 */ /* 0x000fe4000f8e00ff */
[----:B------:R-:W-:Y:S02]  /*11c0*/  IMAD.MOV.U32 R8, RZ, RZ, 0x1e1 ;  /* 0x000001e1ff087424 */ /* 0x000fe400078e00ff */
[----:B------:R-:W-:Y:S02]  /*11d0*/  IMAD.MOV.U32 R12, RZ, RZ, 0x1 ;  /* 0x00000001ff0c7424 */ /* 0x000fe400078e00ff */
[----:B0-----:R-:W-:-:S07]  /*11e0*/  IMAD.MOV.U32 R13, RZ, RZ, RZ ;  /* 0x000000ffff0d7224 */ /* 0x001fce00078e00ff */
[----:B------:R-:W-:-:S07]  /*11f0*/  LEPC R20, `(.L_x_14) ;  /* 0x000000001014794e */ /* 0x000fce0000000000 */
[----:B-1---5:R-:W-:Y:S05]  /*1200*/  CALL.ABS.NOINC R14 ;  /* 0x000000000e007343 */ /* 0x022fea0003c00000 */
.L_x_14:
[----:B------:R-:W-:-:S13]  /*1210*/  ISETP.NE.AND P0, PT, R164, 0x3, PT ;  /* 0x00000003a400780c */ /* 0x000fda0003f05270 */
[----:B------:R-:W-:Y:S05]  /*1220*/  @!P0 BRA `(.L_x_15) ;  /* 0x0000000000048947 */ /* 0x000fea0003800000 */
[----:B------:R-:W-:Y:S01]  /*1230*/  BPT.TRAP 0x1 ;  /* 0x000000040000795c */ /* 0x000fe20000300000 */
.L_x_15:
[----:B------:R-:W-:Y:S02]  /*1240*/  IMAD.U32 R3, RZ, RZ, UR39 ;  /* 0x00000027ff037e24 */ /* 0x000fe4000f8e00ff */
[----:B------:R-:W-:-:S03]  /*1250*/  IMAD.U32 R0, RZ, RZ, UR38 ;  /* 0x00000026ff007e24 */ /* 0x000fc6000f8e00ff */
[----:B------:R-:W-:Y:S02]  /*1260*/  LEA R3, R3, UR42, 0x3 ;  /* 0x0000002a03037c11 */ /* 0x000fe4000f8e18ff */
[----:B------:R-:W-:-:S04]  /*1270*/  SHF.L.U32 R0, R0, 0x1f, RZ ;  /* 0x0000001f00007819 */ /* 0x000fc800000006ff */
[----:B------:R2:W3:Y:S01]  /*1280*/  SYNCS.PHASECHK.TRANS64.TRYWAIT P1, [R3+URZ], R0 ;  /* 0x00000000030075a7 */ /* 0x0004e2000802017f */
[----:B------:R-:W-:Y:S05]  /*1290*/  @!P0 BRA `(.L_x_16) ;  /* 0x0000000000048947 */ /* 0x000fea0003800000 */
[----:B------:R-:W-:Y:S01]  /*12a0*/  BPT.TRAP 0x1 ;  /* 0x000000040000795c */ /* 0x000fe20000300000 */
.L_x_16:
[----:B---3--:R-:W-:Y:S05]  /*12b0*/  @P1 BRA `(.L_x_17) ;  /* 0x0000000000081947 */ /* 0x008fea0003800000 */
[----:B------:R-:W3:Y:S02]  /*12c0*/  SYNCS.PHASECHK.TRANS64.TRYWAIT P1, [R3+URZ], R0 ;  /* 0x00000000030075a7 */ /* 0x000ee4000802017f */
[----:B---3--:R-:W-:Y:S05]  /*12d0*/  @!P1 BRA `(.L_x_18) ;  /* 0x000000ac00f49947 */ /* 0x008fea0003800000 */
.L_x_17:
[----:B------:R-:W-:-:S04]  /*12e0*/  UISETP.LT.AND UP0, UPT, UR40, 0x1, UPT ;  /* 0x000000012800788c */ /* 0x000fc8000bf01270 */
[----:B------:R-:W-:-:S04]  /*12f0*/  USEL UR4, UR40, 0x1, UP0 ;  /* 0x0000000128047887 */ /* 0x000fc80008000000 */
[----:B------:R-:W-:-:S06]  /*1300*/  UIADD3 UR4, UR40, -UR4, URZ ;  /* 0x8000000428047290 */ /* 0x000fcc000fffe03f */
[----:B--23--:R-:W-:Y:S01]  /*1310*/  IMAD.U32 R0, RZ, RZ, UR4 ;  /* 0x00000004ff007e24 */ /* 0x00cfe2000f8e00ff */
[----:B------:R-:W-:Y:S05]  /*1320*/  WARPSYNC.ALL ;  /* 0x0000000000007948 */ /* 0x000fea0003800000 */
[----:B------:R-:W-:Y:S01]  /*1330*/  ISETP.GE.AND P1, PT, R0, 0x1, PT ;  /* 0x000000010000780c */ /* 0x000fe20003f26270 */
[----:B------:R-:W-:Y:S01]  /*1340*/  UIADD3 UR4, UR42, 0x24180, URZ ;  /* 0x000241802a047890 */ /* 0x000fe2000fffe03f */
[----:B------:R-:W-:Y:S01]  /*1350*/  WARPGROUP.ARRIVE ;  /* 0x00000000000079c5 */ /* 0x000fe20000000000 */
[----:B------:R-:W-:Y:S01]  /*1360*/  UMOV UR9, 0x80000020 ;  /* 0x8000002000097882 */ /* 0x000fe20000000000 */
[----:B------:R-:W-:Y:S01]  /*1370*/  UMOV UR11, 0x80000020 ;  /* 0x80000020000b7882 */ /* 0x000fe20000000000 */
[----:B------:R-:W-:-:S04]  /*1380*/  USHF.R.U32.HI UR4, URZ, 0x4, UR4 ;  /* 0x000000043f047899 */ /* 0x000fc80008011604 */
[----:B------:R-:W-:Y:S02]  /*1390*/  ULOP3.LUT UR5, UR4, 0x3fff, URZ, 0xc0, !UPT ;  /* 0x00003fff04057892 */ /* 0x000fe4000f8ec03f */
[----:B------:R-:W-:Y:S02]  /*13a0*/  ULOP3.LUT UR4, UR41, 0x10000, URZ, 0xfc, !UPT ;  /* 0x0001000029047892 */ /* 0x000fe4000f8efc3f */
[----:B------:R-:W-:Y:S02]  /*13b0*/  ULOP3.LUT UR5, UR5, 0x10000, URZ, 0xfc, !UPT ;  /* 0x0001000005057892 */ /* 0x000fe4000f8efc3f */
[----:B------:R-:W-:Y:S02]  /*13c0*/  ULEA UR6, UR39, UR4, 0xa ;  /* 0x0000000427067291 */ /* 0x000fe4000f8e503f */
[----:B------:R-:W-:-:S05]  /*13d0*/  ULEA UR7, UR39, UR5, 0x9 ;  /* 0x0000000527077291 */ /* 0x000fca000f8e483f */
[----:B------:R-:W-:Y:S02]  /*13e0*/  UMOV UR8, UR6 ;  /* 0x0000000600087c82 */ /* 0x000fe40008000000 */
[----:B------:R-:W-:Y:S02]  /*13f0*/  UMOV UR10, UR7 ;  /* 0x00000007000a7c82 */ /* 0x000fe40008000000 */
[----:B------:R-:W-:Y:S01]  /*1400*/  HGMMA.64x128x16.F32.BF16 R88, gdesc[UR8], RZ, !UPT, gsb0 ;  /* 0x01e00000085879f0 */ /* 0x000fe2000c0018ff */
[----:B------:R-:W-:Y:S01]  /*1410*/  UIADD3 UR8, UR6, 0x200, URZ ;  /* 0x0000020006087890 */ /* 0x000fe2000fffe03f */
[----:B------:R-:W-:Y:S01]  /*1420*/  UMOV UR9, 0x80000020 ;  /* 0x8000002000097882 */ /* 0x000fe20000000000 */
[----:B------:R-:W-:Y:S02]  /*1430*/  WARPGROUP.DEPBAR.LE gsb0, 0x0 ;  /* 0x00008000000079c5 */ /* 0x000fe40000010000 */
[----:B------:R-:W-:-:S07]  /*1440*/  WARPGROUP.ARRIVE ;  /* 0x00000000000079c5 */ /* 0x000fce0000000000 */
[----:B------:R-:W-:Y:S01]  /*1450*/  HGMMA.64x128x16.F32.BF16 R24, gdesc[UR8], RZ, !UPT, gsb0 ;  /* 0x01e00000081879f0 */ /* 0x000fe2000c0018ff */
[----:B------:R-:W-:Y:S02]  /*1460*/  UIADD3 UR8, UR6, 0x2, URZ ;  /* 0x0000000206087890 */ /* 0x000fe4000fffe03f */
[----:B------:R-:W-:Y:S01]  /*1470*/  UIADD3 UR10, UR7, 0x2, URZ ;  /* 0x00000002070a7890 */ /* 0x000fe2000fffe03f */
[----:B------:R-:W-:Y:S01]  /*1480*/  UMOV UR9, 0x80000020 ;  /* 0x8000002000097882 */ /* 0x000fe20000000000 */
[----:B------:R-:W-:Y:S01]  /*1490*/  UMOV UR11, 0x80000020 ;  /* 0x80000020000b7882 */ /* 0x000fe20000000000 */
[----:B------:R-:W-:Y:S02]  /*14a0*/  WARPGROUP.DEPBAR.LE gsb0, 0x0 ;  /* 0x00008000000079c5 */ /* 0x000fe40000010000 */
[----:B------:R-:W-:-:S06]  /*14b0*/  WARPGROUP.ARRIVE ;  /* 0x00000000000079c5 */ /* 0x000fcc0000000000 */
[----:B------:R-:W-:Y:S01]  /*14c0*/  HGMMA.64x128x16.F32.BF16 R88, gdesc[UR8], R88, gsb0 ;  /* 0x01e00000085879f0 */ /* 0x000fe20008001858 */
[----:B------:R-:W-:Y:S01]  /*14d0*/  UIADD3 UR8, UR6, 0x202, URZ ;  /* 0x0000020206087890 */ /* 0x000fe2000fffe03f */
[----:B------:R-:W-:Y:S01]  /*14e0*/  UMOV UR9, 0x80000020 ;  /* 0x8000002000097882 */ /* 0x000fe20000000000 */
[----:B------:R-:W-:Y:S02]  /*14f0*/  WARPGROUP.DEPBAR.LE gsb0, 0x0 ;  /* 0x00008000000079c5 */ /* 0x000fe40000010000 */
[----:B------:R-:W-:-:S07]  /*1500*/  WARPGROUP.ARRIVE ;  /* 0x00000000000079c5 */ /* 0x000fce0000000000 */
[----:B------:R-:W-:Y:S03]  /*1510*/  HGMMA.64x128x16.F32.BF16 R24, gdesc[UR8], R24, gsb0 ;  /* 0x01e00000081879f0 */ /* 0x000fe60008001818 */
[----:B------:R-:W-:Y:S02]  /*1520*/  WARPGROUP.DEPBAR.LE gsb0, 0x0 ;  /* 0x00008000000079c5 */ /* 0x000fe40000010000 */
[----:B------:R-:W-:Y:S05]  /*1530*/  @!P1 BRA `(.L_x_19) ;  /* 0x0000000400089947 */ /* 0x000fea0003800000 */
[----:B------:R-:W-:-:S04]  /*1540*/  UIADD3 UR6, UR39, 0x1, URZ ;  /* 0x0000000127067890 */ /* 0x000fc8000fffe03f */
[----:B------:R-:W-:-:S04]  /*1550*/  UISETP.NE.AND UP0, UPT, UR6, 0x9, UPT ;  /* 0x000000090600788c */ /* 0x000fc8000bf05270 */
[----:B------:R-:W-:Y:S02]  /*1560*/  USEL UR7, URZ, 0x1, UP0 ;  /* 0x000000013f077887 */ /* 0x000fe40008000000 */
[----:B------:R-:W-:Y:S02]  /*1570*/  USEL UR6, UR6, URZ, UP0 ;  /* 0x0000003f06067287 */ /* 0x000fe40008000000 */
[----:B------:R-:W-:-:S06]  /*1580*/  ULOP3.LUT UR7, UR38, UR7, URZ, 0x3c, !UPT ;  /* 0x0000000726077292 */ /* 0x000fcc000f8e3c3f */
[----:B01----:R-:W-:Y:S01]  /*1590*/  MOV R5, UR7 ;  /* 0x0000000700057c02 */ /* 0x003fe20008000f00 */
[----:B------:R-:W-:-:S06]  /*15a0*/  UMOV UR7, UR39 ;  /* 0x0000002700077c82 */ /* 0x000fcc0008000000 */
.L_x_26:
[----:B01----:R-:W-:Y:S05]  /*15b0*/  @!P0 BRA `(.L_x_20) ;  /* 0x0000000000048947 */ /* 0x003fea0003800000 */
[----:B------:R-:W-:Y:S01]  /*15c0*/  BPT.TRAP 0x1 ;  /* 0x000000040000795c */ /* 0x000fe20000300000 */
.L_x_20:
[----:B------:R-:W0:Y:S01]  /*15d0*/  S2UR UR9, SR_CgaCtaId ;  /* 0x00000000000979c3 */ /* 0x000e220000008800 */
[----:B------:R-:W-:Y:S01]  /*15e0*/  UMOV UR8, 0x400 ;  /* 0x0000040000087882 */ /* 0x000fe20000000000 */
[----:B------:R-:W-:Y:S01]  /*15f0*/  SHF.L.U32 R3, R5, 0x1f, RZ ;  /* 0x0000001f05037819 */ /* 0x000fe200000006ff */
[----:B0-----:R-:W-:-:S04]  /*1600*/  ULEA UR14, UR9, UR8, 0x18 ;  /* 0x00000008090e7291 */ /* 0x001fc8000f8ec03f */
[----:B------:R-:W-:-:S09]  /*1610*/  ULEA UR8, UR6, UR14, 0x3 ;  /* 0x0000000e06087291 */ /* 0x000fd2000f8e183f */
[----:B------:R0:W1:Y:S01]  /*1620*/  SYNCS.PHASECHK.TRANS64.TRYWAIT P1, [UR8], R3 ;  /* 0x00000003ff0075a7 */ /* 0x0000620008020148 */
[----:B------:R-:W-:Y:S05]  /*1630*/  @!P0 BRA `(.L_x_21) ;  /* 0x0000000000048947 */ /* 0x000fea0003800000 */
[----:B------:R-:W-:Y:S01]  /*1640*/  BPT.TRAP 0x1 ;  /* 0x000000040000795c */ /* 0x000fe20000300000 */
.L_x_21:
[----:B-1----:R-:W-:Y:S05]  /*1650*/  @P1 BRA `(.L_x_22) ;  /* 0x0000000000081947 */ /* 0x002fea0003800000 */
[----:B------:R-:W1:Y:S02]  /*1660*/  SYNCS.PHASECHK.TRANS64.TRYWAIT P1, [UR8], R3 ;  /* 0x00000003ff0075a7 */ /* 0x000e640008020148 */
[----:B-1----:R-:W-:Y:S05]  /*1670*/  @!P1 BRA `(.L_x_23) ;  /* 0x000000ac00209947 */ /* 0x002fea0003800000 */
.L_x_22:
[----:B------:R-:W-:Y:S01]  /*1680*/  ULEA UR12, UR6, UR4, 0xa ;  /* 0x00000004060c7291 */ /* 0x000fe2000f8e503f */
[----:B------:R-:W-:Y:S01]  /*1690*/  WARPGROUP.ARRIVE ;  /* 0x00000000000079c5 */ /* 0x000fe20000000000 */
[----:B------:R-:W-:Y:S01]  /*16a0*/  ULEA UR13, UR6, UR5, 0x9 ;  /* 0x00000005060d7291 */ /* 0x000fe2000f8e483f */
[----:B------:R-:W-:Y:S01]  /*16b0*/  UMOV UR9, 0x80000020 ;  /* 0x8000002000097882 */ /* 0x000fe20000000000 */
[----:B------:R-:W-:-:S03]  /*16c0*/  UMOV UR11, 0x80000020 ;  /* 0x80000020000b7882 */ /* 0x000fc60000000000 */
[----:B------:R-:W-:Y:S02]  /*16d0*/  UMOV UR8, UR12 ;  /* 0x0000000c00087c82 */ /* 0x000fe40008000000 */
[----:B------:R-:W-:Y:S02]  /*16e0*/  UMOV UR10, UR13 ;  /* 0x0000000d000a7c82 */ /* 0x000fe40008000000 */
[----:B------:R-:W-:Y:S01]  /*16f0*/  HGMMA.64x128x16.F32.BF16 R88, gdesc[UR8], R88, gsb0 ;  /* 0x01e00000085879f0 */ /* 0x000fe20008001858 */
[----:B------:R-:W-:Y:S01]  /*1700*/  UIADD3 UR8, UR12, 0x200, URZ ;  /* 0x000002000c087890 */ /* 0x000fe2000fffe03f */
[----:B------:R-:W-:Y:S01]  /*1710*/  UMOV UR9, 0x80000020 ;  /* 0x8000002000097882 */ /* 0x000fe20000000000 */
[----:B------:R-:W-:Y:S02]  /*1720*/  WARPGROUP.DEPBAR.LE gsb0, 0x0 ;  /* 0x00008000000079c5 */ /* 0x000fe40000010000 */
[----:B------:R-:W-:-:S07]  /*1730*/  WARPGROUP.ARRIVE ;  /* 0x00000000000079c5 */ /* 0x000fce0000000000 */
[----:B------:R-:W-:Y:S01]  /*1740*/  HGMMA.64x128x16.F32.BF16 R24, gdesc[UR8], R24, gsb0 ;  /* 0x01e00000081879f0 */ /* 0x000fe20008001818 */
        /* <DEDUP_REMOVED lines=14> */
[----:B------:R-:W-:Y:S01]  /*1830*/  BPT.TRAP 0x1 ;  /* 0x000000040000795c */ /* 0x000fe20000300000 */
.L_x_24:
[----:B------:R-:W-:Y:S01]  /*1840*/  ULEA UR8, UR7, UR14, 0x3 ;  /* 0x0000000e07087291 */ /* 0x000fe2000f8e183f */
[----:B------:R-:W-:-:S03]  /*1850*/  ISETP.GT.U32.AND P1, PT, R19, 0x1, PT ;  /* 0x000000011300780c */ /* 0x000fc60003f24070 */
[----:B------:R-:W-:-:S04]  /*1860*/  UIADD3 UR8, UR8, 0x48, URZ ;  /* 0x0000004808087890 */ /* 0x000fc8000fffe03f */
[----:B------:R-:W-:-:S09]  /*1870*/  UPRMT UR8, URZ, 0x654, UR8 ;  /* 0x000006543f087896 */ /* 0x000fd20008000008 */
[----:B------:R-:W-:Y:S01]  /*1880*/  SYNCS.ARRIVE.TRANS64.RED.A1T0 RZ, [UR8], RZ ;  /* 0x000000ffffff79a7 */ /* 0x000fe20008100408 */
[----:B------:R-:W-:Y:S05]  /*1890*/  @P1 BRA `(.L_x_25) ;  /* 0x0000000000041947 */ /* 0x000fea0003800000 */
[----:B------:R-:W-:Y:S01]  /*18a0*/  BPT.TRAP 0x1 ;  /* 0x000000040000795c */ /* 0x000fe20000300000 */
.L_x_25:
[----:B------:R-:W-:Y:S01]  /*18b0*/  UIADD3 UR6, UR6, 0x1, URZ ;  /* 0x0000000106067890 */ /* 0x000fe2000fffe03f */
[C---:B------:R-:W-:Y:S01]  /*18c0*/  ISETP.GT.AND P1, PT, R0.reuse, 0x1, PT ;  /* 0x000000010000780c */ /* 0x040fe20003f24270 */
[----:B------:R-:W-:Y:S01]  /*18d0*/  UIADD3 UR7, UR7, 0x1, URZ ;  /* 0x0000000107077890 */ /* 0x000fe2000fffe03f */
[----:B------:R-:W-:Y:S01]  /*18e0*/  VIADD R0, R0, 0xffffffff ;  /* 0xffffffff00007836 */ /* 0x000fe20000000000 */
[----:B------:R-:W-:Y:S02]  /*18f0*/  UISETP.NE.AND UP0, UPT, UR6, 0x9, UPT ;  /* 0x000000090600788c */ /* 0x000fe4000bf05270 */
[----:B------:R-:W-:Y:S02]  /*1900*/  UISETP.NE.AND UP1, UPT, UR7, 0x9, UPT ;  /* 0x000000090700788c */ /* 0x000fe4000bf25270 */
[----:B------:R-:W-:Y:S02]  /*1910*/  USEL UR8, URZ, 0x1, UP0 ;  /* 0x000000013f087887 */ /* 0x000fe40008000000 */
[----:B------:R-:W-:-:S02]  /*1920*/  USEL UR6, UR6, URZ, UP0 ;  /* 0x0000003f06067287 */ /* 0x000fc40008000000 */
[----:B------:R-:W-:Y:S02]  /*1930*/  USEL UR7, UR7, URZ, UP1 ;  /* 0x0000003f07077287 */ /* 0x000fe40008800000 */
[----:B------:R-:W-:Y:S01]  /*1940*/  LOP3.LUT R5, R5, UR8, RZ, 0x3c, !PT ;  /* 0x0000000805057c12 */ /* 0x000fe2000f8e3cff */
[----:B------:R-:W-:Y:S09]  /*1950*/  @P1 BRA `(.L_x_26) ;  /* 0xfffffffc00141947 */ /* 0x000ff2000383ffff */
.L_x_19:
[----:B------:R-:W2:Y:S02]  /*1960*/  LDC R0, c[0x0][0x28c] ;  /* 0x0000a300ff007b82 */ /* 0x000ea40000000800 */
[----:B--2---:R-:W-:-:S13]  /*1970*/  ISETP.GE.AND P1, PT, R0, 0x1, PT ;  /* 0x000000010000780c */ /* 0x004fda0003f26270 */
[----:B------:R-:W-:Y:S05]  /*1980*/  @!P1 BRA `(.L_x_27) ;  /* 0x0000000000489947 */ /* 0x000fea0003800000 */
[----:B------:R-:W-:Y:S05]  /*1990*/  @!P0 BRA `(.L_x_28) ;  /* 0x0000000000048947 */ /* 0x000fea0003800000 */
[----:B------:R-:W-:Y:S01]  /*19a0*/  BPT.TRAP 0x1 ;  /* 0x000000040000795c */ /* 0x000fe20000300000 */
.L_x_28:
[----:B------:R-:W2:Y:S01]  /*19b0*/  S2UR UR7, SR_CgaCtaId ;  /* 0x00000000000779c3 */ /* 0x000ea20000008800 */
[----:B------:R-:W-:Y:S01]  /*19c0*/  UISETP.LT.AND UP0, UPT, UR40, 0x1, UPT ;  /* 0x000000012800788c */ /* 0x000fe2000bf01270 */
[----:B------:R-:W-:-:S03]  /*19d0*/  ISETP.GT.U32.AND P0, PT, R19, 0x1, PT ;  /* 0x000000011300780c */ /* 0x000fc60003f04070 */
[----:B------:R-:W-:-:S04]  /*19e0*/  USEL UR6, UR40, 0x1, UP0 ;  /* 0x0000000128067887 */ /* 0x000fc80008000000 */
[----:B------:R-:W-:-:S04]  /*19f0*/  UIADD3 UR6, UR39, UR40, -UR6 ;  /* 0x0000002827067290 */ /* 0x000fc8000fffe806 */
[----:B------:R-:W-:-:S04]  /*1a00*/  UIMAD.WIDE.U32 UR4, UR6, 0x38e38e39, URZ ;  /* 0x38e38e39060478a5 */ /* 0x000fc8000f8e003f */
[----:B------:R-:W-:-:S03]  /*1a10*/  USHF.R.U32.HI UR4, URZ, 0x1, UR5 ;  /* 0x000000013f047899 */ /* 0x000fc60008011605 */
[----:B------:R-:W-:Y:S01]  /*1a20*/  UMOV UR5, 0x400 ;  /* 0x0000040000057882 */ /* 0x000fe20000000000 */
[----:B------:R-:W-:Y:S02]  /*1a30*/  UIMAD UR6, UR4, -0x9, UR6 ;  /* 0xfffffff7040678a4 */ /* 0x000fe4000f8e0206 */
[----:B--2---:R-:W-:-:S04]  /*1a40*/  ULEA UR5, UR7, UR5, 0x18 ;  /* 0x0000000507057291 */ /* 0x004fc8000f8ec03f */
[----:B------:R-:W-:-:S04]  /*1a50*/  ULEA UR6, UR6, UR5, 0x3 ;  /* 0x0000000506067291 */ /* 0x000fc8000f8e183f */
[----:B------:R-:W-:-:S04]  /*1a60*/  UIADD3 UR6, UR6, 0x48, URZ ;  /* 0x0000004806067890 */ /* 0x000fc8000fffe03f */
[----:B------:R-:W-:-:S09]  /*1a70*/  UPRMT UR6, URZ, 0x654, UR6 ;  /* 0x000006543f067896 */ /* 0x000fd20008000006 */
[----:B------:R-:W-:Y:S01]  /*1a80*/  SYNCS.ARRIVE.TRANS64.RED.A1T0 RZ, [UR6], RZ ;  /* 0x000000ffffff79a7 */ /* 0x000fe20008100406 */
[----:B------:R-:W-:Y:S05]  /*1a90*/  @P0 BRA `(.L_x_27) ;  /* 0x0000000000040947 */ /* 0x000fea0003800000 */
[----:B------:R-:W-:Y:S01]  /*1aa0*/  BPT.TRAP 0x1 ;  /* 0x000000040000795c */ /* 0x000fe20000300000 */
.L_x_27:
[----:B------:R-:W2:Y:S01]  /*1ab0*/  LDC R6, c[0x0][0x288] ;  /* 0x0000a200ff067b82 */ /* 0x000ea20000000800 */
[----:B01----:R-:W-:Y:S01]  /*1ac0*/  LOP3.LUT R4, R18, 0x60, RZ, 0xc0, !PT ;  /* 0x0000006012047812 */ /* 0x003fe200078ec0ff */
[----:B------:R-:W-:Y:S01]  /*1ad0*/  IMAD.SHL.U32 R13, R153, 0x80, RZ ;  /* 0x00000080990d7824 */ /* 0x000fe200078e00ff */
[----:B------:R-:W-:Y:S01]  /*1ae0*/  UIADD3 UR39, UR40, UR39, URZ ;  /* 0x0000002728277290 */ /* 0x000fe2000fffe03f */
[----:B------:R-:W-:Y:S01]  /*1af0*/  SHF.R.U32.HI R3, RZ, 0x2, R18 ;  /* 0x00000002ff037819 */ /* 0x000fe20000011612 */
[----:B------:R-:W-:Y:S01]  /*1b00*/  IMAD.SHL.U32 R15, R152, 0x100, RZ ;  /* 0x00000100980f7824 */ /* 0x000fe200078e00ff */
[----:B------:R-:W-:Y:S01]  /*1b10*/  SHF.R.U32.HI R10, RZ, 0x1, R4 ;  /* 0x00000001ff0a7819 */ /* 0x000fe20000011604 */
[----:B------:R-:W-:Y:S01]  /*1b20*/  UISETP.GT.U32.AND UP0, UPT, UR39, 0x8, UPT ;  /* 0x000000082700788c */ /* 0x000fe2000bf04070 */
[----:B------:R-:W-:Y:S01]  /*1b30*/  LOP3.LUT R4, R18, 0x3, RZ, 0xc0, !PT ;  /* 0x0000000312047812 */ /* 0x000fe200078ec0ff */
[----:B------:R-:W-:Y:S01]  /*1b40*/  ULDC UR7, c[0x0][0x284] ;  /* 0x0000a10000077ab9 */ /* 0x000fe20000000800 */
[----:B------:R-:W-:Y:S01]  /*1b50*/  LOP3.LUT R0, R22, 0x1, RZ, 0xc0, !PT ;  /* 0x0000000116007812 */ /* 0x000fe200078ec0ff */
[----:B------:R-:W-:Y:S01]  /*1b60*/  UISETP.LT.U32.AND UP0, UPT, UR40, 0x9, UP0 ;  /* 0x000000092800788c */ /* 0x000fe20008701070 */
[----:B------:R-:W-:Y:S01]  /*1b70*/  LOP3.LUT R3, R3, 0x7, RZ, 0xc0, !PT ;  /* 0x0000000703037812 */ /* 0x000fe200078ec0ff */
[----:B------:R-:W-:Y:S01]  /*1b80*/  UISETP.GE.U32.AND UP1, UPT, UR40, 0x9, UPT ;  /* 0x000000092800788c */ /* 0x000fe2000bf26070 */
[----:B------:R-:W-:Y:S01]  /*1b90*/  SHF.R.S32.HI R21, RZ, 0x1f, R23 ;  /* 0x0000001fff157819 */ /* 0x000fe20000011417 */
[----:B------:R-:W-:Y:S01]  /*1ba0*/  IMAD.SHL.U32 R8, R0, 0x40, RZ ;  /* 0x0000004000087824 */ /* 0x000fe200078e00ff */
[----:B------:R-:W-:Y:S01]  /*1bb0*/  IADD3 R5, RZ, -R10, -R3 ;  /* 0x8000000aff057210 */ /* 0x000fe20007ffe803 */
[----:B------:R-:W-:Y:S01]  /*1bc0*/  ULDC.64 UR8, c[0x0][0x5d0] ;  /* 0x0001740000087ab9 */ /* 0x000fe20000000a00 */
[----:B------:R-:W-:-:S02]  /*1bd0*/  UIMAD.WIDE.U32 UR4, UR39, 0x38e38e39, URZ ;  /* 0x38e38e39270478a5 */ /* 0x000fc4000f8e003f */
[----:B------:R-:W-:Y:S01]  /*1be0*/  USEL UR6, URZ, 0x1, !UP0 ;  /* 0x000000013f067887 */ /* 0x000fe2000c000000 */
[----:B------:R-:W-:Y:S01]  /*1bf0*/  LOP3.LUT R3, R8, 0x40, R3, 0xe2, !PT ;  /* 0x0000004008037812 */ /* 0x000fe200078ee203 */
[----:B------:R-:W-:Y:S01]  /*1c00*/  IMAD.WIDE R8, R152, 0x100, RZ ;  /* 0x0000010098087825 */ /* 0x000fe200078e02ff */
[----:B------:R-:W-:Y:S01]  /*1c10*/  USHF.R.U32.HI UR4, URZ, 0x1, UR5 ;  /* 0x000000013f047899 */ /* 0x000fe20008011605 */
[----:B--2---:R-:W-:Y:S01]  /*1c20*/  ISETP.GE.AND P0, PT, R13, R6, PT ;  /* 0x000000060d00720c */ /* 0x004fe20003f06270 */
[----:B------:R-:W-:Y:S01]  /*1c30*/  ULOP3.LUT UR38, UR38, UR6, URZ, 0x3c, !UPT ;  /* 0x0000000626267292 */ /* 0x000fe2000f8e3c3f */
[----:B------:R-:W-:Y:S01]  /*1c40*/  IMAD R12, R4, -0x2, R6 ;  /* 0xfffffffe040c7824 */ /* 0x000fe200078e0206 */
[----:B------:R-:W-:Y:S01]  /*1c50*/  LOP3.LUT R153, R8, R3, R10, 0xfe, !PT ;  /* 0x0000000308997212 */ /* 0x000fe200078efe0a */
[----:B------:R-:W-:Y:S01]  /*1c60*/  IMAD.SHL.U32 R6, R18, 0x2, RZ ;  /* 0x0000000212067824 */ /* 0x000fe200078e00ff */
[----:B------:R-:W-:Y:S01]  /*1c70*/  ISETP.GE.OR P0, PT, R15, UR7, P0 ;  /* 0x000000070f007c0c */ /* 0x000fe20008706670 */
[----:B------:R-:W-:Y:S01]  /*1c80*/  IMAD R4, R21, UR8, RZ ;  /* 0x0000000815047c24 */ /* 0x000fe2000f8e02ff */
[----:B------:R-:W-:Y:S01]  /*1c90*/  UIMAD UR39, UR4, -0x9, UR39 ;  /* 0xfffffff7042778a4 */ /* 0x000fe2000f8e0227 */
[----:B------:R-:W-:Y:S01]  /*1ca0*/  IMAD R0, R0, -0x40, R5 ;  /* 0xffffffc000007824 */ /* 0x000fe200078e0205 */
[----:B------:R-:W-:Y:S01]  /*1cb0*/  LOP3.LUT R6, R13, 0x6, R6, 0xf8, !PT ;  /* 0x000000060d067812 */ /* 0x000fe200078ef806 */
[----:B------:R-:W-:Y:S01]  /*1cc0*/  IMAD R11, R23, UR9, R4 ;  /* 0x00000009170b7c24 */ /* 0x000fe2000f8e0204 */
[----:B------:R-:W-:Y:S01]  /*1cd0*/  @UP1 ULOP3.LUT UR38, UR38, 0x1, UR4, 0x78, !UPT ;  /* 0x0000000126261892 */ /* 0x000fe2000f8e7804 */
[----:B------:R-:W-:Y:S01]  /*1ce0*/  IMAD.MOV.U32 R152, RZ, RZ, -0x1 ;  /* 0xffffffffff987424 */ /* 0x000fe200078e00ff */
[----:B------:R-:W-:-:S02]  /*1cf0*/  SHF.R.S32.HI R7, RZ, 0x1f, R6 ;  /* 0x0000001fff077819 */ /* 0x000fc40000011406 */
[----:B------:R-:W-:Y:S01]  /*1d00*/  IADD3 R3, -R15, UR7, R0 ;  /* 0x000000070f037c10 */ /* 0x000fe2000fffe100 */
[----:B------:R-:W-:Y:S02]  /*1d10*/  IMAD.IADD R0, R12, 0x1, -R13 ;  /* 0x000000010c007824 */ /* 0x000fe400078e0a0d */
[----:B------:R-:W-:-:S04]  /*1d20*/  IMAD.WIDE.U32 R4, R23, UR8, R6 ;  /* 0x0000000817047c25 */ /* 0x000fc8000f8e0006 */
[----:B------:R-:W-:Y:S02]  /*1d30*/  IMAD.IADD R11, R5, 0x1, R11 ;  /* 0x00000001050b7824 */ /* 0x000fe400078e020b */
[----:B------:R-:W-:Y:S01]  /*1d40*/  IMAD.MOV.U32 R10, RZ, RZ, R4 ;  /* 0x000000ffff0a7224 */ /* 0x000fe200078e0004 */
[----:B------:R-:W-:Y:S06]  /*1d50*/  @P0 BRA `(.L_x_29) ;  /* 0x00000084006c0947 */ /* 0x000fec0003800000 */
[----:B------:R-:W0:Y:S01]  /*1d60*/  LDC.64 R4, c[0x0][0x5c8] ;  /* 0x00017200ff047b82 */ /* 0x000e220000000a00 */
[----:B-----5:R-:W-:Y:S01]  /*1d70*/  FSETP.NEU.AND P0, PT, R155, RZ, PT ;  /* 0x000000ff9b00720b */ /* 0x020fe20003f0d000 */
[----:B------:R-:W-:Y:S01]  /*1d80*/  BSSY B0, `(.L_x_29) ;  /* 0x0000858000007945 */ /* 0x000fe20003800000 */
[----:B------:R-:W-:-:S04]  /*1d90*/  ISETP.GT.AND P3, PT, R3, RZ, PT ;  /* 0x000000ff0300720c */ /* 0x000fc80003f64270 */
[----:B------:R-:W-:Y:S01]  /*1da0*/  ISETP.GT.AND P1, PT, R0, RZ, P3 ;  /* 0x000000ff0000720c */ /* 0x000fe20001f24270 */
[-C--:B0-----:R-:W-:Y:S02]  /*1db0*/  IMAD R12, R9, R4.reuse, RZ ;  /* 0x00000004090c7224 */ /* 0x081fe400078e02ff */
[----:B------:R-:W-:-:S04]  /*1dc0*/  IMAD.WIDE.U32 R166, R153, R4, R10 ;  /* 0x0000000499a67225 */ /* 0x000fc800078e000a */
[----:B------:R-:W-:-:S04]  /*1dd0*/  IMAD R11, R153, R5, R12 ;  /* 0x00000005990b7224 */ /* 0x000fc800078e020c */
[----:B------:R-:W-:Y:S01]  /*1de0*/  IMAD.IADD R169, R167, 0x1, R11 ;  /* 0x00000001a7a97824 */ /* 0x000fe200078e020b */
[----:B------:R-:W-:Y:S06]  /*1df0*/  @!P0 BRA `(.L_x_30) ;  /* 0x00000060000c8947 */ /* 0x000fec0003800000 */
[----:B------:R-:W0:Y:S01]  /*1e00*/  LDC.64 R12, c[0x0][0x5b8] ;  /* 0x00016e00ff0c7b82 */ /* 0x000e220000000a00 */
[----:B------:R-:W-:-:S07]  /*1e10*/  ULDC.64 UR4, c[0x0][0x5c0] ;  /* 0x0001700000047ab9 */ /* 0x000fce0000000a00 */
[----:B------:R-:W1:Y:S08]  /*1e20*/  LDC.64 R14, c[0x0][0x5b0] ;  /* 0x00016c00ff0e7b82 */ /* 0x000e700000000a00 */
[----:B------:R-:W2:Y:S01]  /*1e30*/  LDC.64 R10, c[0x0][0x5a8] ;  /* 0x00016a00ff0a7b82 */ /* 0x000ea20000000a00 */
[----:B0-----:R-:W-:-:S04]  /*1e40*/  IMAD R20, R21, R12, RZ ;  /* 0x0000000c15147224 */ /* 0x001fc800078e02ff */
[C---:B------:R-:W-:Y:S02]  /*1e50*/  IMAD R13, R23.reuse, R13, R20 ;  /* 0x0000000d170d7224 */ /* 0x040fe400078e0214 */
[----:B------:R-:W-:-:S04]  /*1e60*/  IMAD.WIDE.U32 R20, R23, R12, R6 ;  /* 0x0000000c17147225 */ /* 0x000fc800078e0006 */
[----:B-1----:R-:W-:Y:S01]  /*1e70*/  IMAD R156, R9, R14, RZ ;  /* 0x0000000e099c7224 */ /* 0x002fe200078e02ff */
[----:B------:R-:W-:-:S03]  /*1e80*/  IADD3 R157, R21, R13, RZ ;  /* 0x0000000d159d7210 */ /* 0x000fc60007ffe0ff */
[----:B------:R-:W-:Y:S02]  /*1e90*/  IMAD R167, R153, R15, R156 ;  /* 0x0000000f99a77224 */ /* 0x000fe400078e029c */
[----:B------:R-:W-:-:S04]  /*1ea0*/  IMAD.MOV.U32 R156, RZ, RZ, R20 ;  /* 0x000000ffff9c7224 */ /* 0x000fc800078e0014 */
[----:B------:R-:W-:-:S04]  /*1eb0*/  IMAD.WIDE.U32 R158, R153, R14, R156 ;  /* 0x0000000e999e7225 */ /* 0x000fc800078e009c */
[----:B------:R-:W-:Y:S01]  /*1ec0*/  IMAD.IADD R159, R159, 0x1, R167 ;  /* 0x000000019f9f7824 */ /* 0x000fe200078e02a7 */
[----:B--2---:R-:W-:-:S04]  /*1ed0*/  LEA R160, P0, R158, R10, 0x1 ;  /* 0x0000000a9ea07211 */ /* 0x004fc800078008ff */
[----:B------:R-:W-:-:S05]  /*1ee0*/  LEA.HI.X R161, R158, R11, R159, 0x1, P0 ;  /* 0x0000000b9ea17211 */ /* 0x000fca00000f0c9f */
[----:B------:R-:W2:Y:S01]  /*1ef0*/  @P1 LDG.E.LTC128B.U16 R165, desc[UR36][R160.64] ;  /* 0x00000024a0a51981 */ /* 0x000ea2000c1e1520 */
[----:B------:R-:W-:Y:S01]  /*1f00*/  IMAD.WIDE.U32 R162, R153, R14, R6 ;  /* 0x0000000e99a27225 */ /* 0x000fe200078e0006 */
[----:B------:R-:W-:Y:S01]  /*1f10*/  ISETP.GT.AND P2, PT, R0, 0x1, P3 ;  /* 0x000000010000780c */ /* 0x000fe20001f44270 */
[----:B------:R-:W-:Y:S02]  /*1f20*/  BSSY B1, `(.L_x_31) ;  /* 0x0000012000017945 */ /* 0x000fe40003800000 */
[----:B------:R-:W-:Y:S02]  /*1f30*/  IMAD.IADD R163, R167, 0x1, R163 ;  /* 0x00000001a7a37824 */ /* 0x000fe400078e02a3 */
[----:B------:R-:W-:-:S04]  /*1f40*/  IMAD.WIDE.U32 R162, R23, R12, R162 ;  /* 0x0000000c17a27225 */ /* 0x000fc800078e00a2 */
[----:B--2---:R-:W-:-:S04]  /*1f50*/  IMAD.U32 R158, R165, 0x10000, RZ ;  /* 0x00010000a59e7824 */ /* 0x004fc800078e00ff */
[----:B------:R-:W-:Y:S01]  /*1f60*/  FMUL R159, R158, R155 ;  /* 0x0000009b9e9f7220 */ /* 0x000fe20000400000 */
[----:B------:R-:W-:-:S03]  /*1f70*/  LEA R158, P0, R166, UR4, 0x1 ;  /* 0x00000004a69e7c11 */ /* 0x000fc6000f8008ff */
[----:B------:R-:W-:Y:S01]  /*1f80*/  FFMA R159, R88, R154, R159 ;  /* 0x0000009a589f7223 */ /* 0x000fe2000000009f */
[----:B------:R-:W-:-:S04]  /*1f90*/  IMAD.IADD R88, R13, 0x1, R163 ;  /* 0x000000010d587824 */ /* 0x000fc800078e02a3 */
[----:B------:R-:W-:Y:S02]  /*1fa0*/  F2FP.BF16.F32.PACK_AB R161, RZ, R159 ;  /* 0x0000009fffa1723e */ /* 0x000fe400000010ff */
[----:B------:R-:W-:Y:S02]  /*1fb0*/  LEA.HI.X R159, R166, UR5, R169, 0x1, P0 ;  /* 0x00000005a69f7c11 */ /* 0x000fe400080f0ca9 */
[----:B------:R-:W-:Y:S02]  /*1fc0*/  PRMT R163, R161, 0x7610, R163 ;  /* 0x00007610a1a37816 */ /* 0x000fe400000000a3 */
[----:B------:R-:W-:-:S03]  /*1fd0*/  LEA R160, P0, R162, R10, 0x1 ;  /* 0x0000000aa2a07211 */ /* 0x000fc600078008ff */
[----:B------:R0:W-:Y:S01]  /*1fe0*/  @P1 STG.E.U16 desc[UR36][R158.64], R163 ;  /* 0x000000a39e001986 */ /* 0x0001e2000c101524 */
[----:B------:R-:W-:Y:S01]  /*1ff0*/  LEA.HI.X R161, R162, R11, R88, 0x1, P0 ;  /* 0x0000000ba2a17211 */ /* 0x000fe200000f0c58 */
[C---:B------:R-:W-:Y:S01]  /*2000*/  IMAD.SHL.U32 R162, R14.reuse, 0x8, RZ ;  /* 0x000000080ea27824 */ /* 0x040fe200078e00ff */
[----:B0-----:R-:W-:Y:S01]  /*2010*/  SHF.L.U64.HI R163, R14, 0x3, R15 ;  /* 0x000000030ea37819 */ /* 0x001fe2000001020f */
[----:B------:R-:W-:Y:S06]  /*2020*/  @!P2 BRA `(.L_x_32) ;  /* 0x000000000004a947 */ /* 0x000fec0003800000 */
[----:B------:R0:W5:Y:S02]  /*2030*/  LDG.E.LTC128B.U16 R165, desc[UR36][R160.64+0x2] ;  /* 0x00000224a0a57981 */ /* 0x000164000c1e1520 */
.L_x_32:
[----:B------:R-:W-:Y:S05]  /*2040*/  BSYNC B1 ;  /* 0x0000000000017941 */ /* 0x000fea0003800000 */
.L_x_31:
[----:B-----5:R-:W-:Y:S01]  /*2050*/  IMAD.U32 R88, R165, 0x10000, RZ ;  /* 0x00010000a5587824 */ /* 0x020fe200078e00ff */
[----:B------:R-:W-:Y:S01]  /*2060*/  ISETP.GT.AND P0, PT, R3, 0x8, PT ;  /* 0x000000080300780c */ /* 0x000fe20003f04270 */
[----:B------:R-:W-:Y:S01]  /*2070*/  IMAD.WIDE.U32 R170, R153, R14, R162 ;  /* 0x0000000e99aa7225 */ /* 0x000fe200078e00a2 */
[----:B------:R-:W-:-:S03]  /*2080*/  PRMT R172, R165, 0x7610, R172 ;  /* 0x00007610a5ac7816 */ /* 0x000fc600000000ac */
[----:B------:R-:W-:Y:S01]  /*2090*/  FMUL R88, R88, R155 ;  /* 0x0000009b58587220 */ /* 0x000fe20000400000 */
[----:B------:R-:W-:Y:S01]  /*20a0*/  ISETP.GT.AND P1, PT, R0, RZ, P0 ;  /* 0x000000ff0000720c */ /* 0x000fe20000724270 */
[----:B------:R-:W-:Y:S01]  /*20b0*/  IMAD.IADD R169, R167, 0x1, R171 ;  /* 0x00000001a7a97824 */ /* 0x000fe200078e02ab */
[----:B------:R-:W-:Y:S01]  /*20c0*/  IADD3 R166, P4, R20, R170, RZ ;  /* 0x000000aa14a67210 */ /* 0x000fe20007f9e0ff */
[----:B------:R-:W-:-:S04]  /*20d0*/  FFMA R89, R89, R154, R88 ;  /* 0x0000009a59597223 */ /* 0x000fc80000000058 */
[----:B------:R-:W-:Y:S01]  /*20e0*/  IMAD.X R167, R169, 0x1, R157, P4 ;  /* 0x00000001a9a77824 */ /* 0x000fe200020e069d */
[----:B------:R-:W-:Y:S02]  /*20f0*/  F2FP.BF16.F32.PACK_AB R168, RZ, R89 ;  /* 0x00000059ffa8723e */ /* 0x000fe400000010ff */
[----:B------:R-:W-:Y:S02]  /*2100*/  LEA R88, P4, R166, R10, 0x1 ;  /* 0x0000000aa6587211 */ /* 0x000fe400078808ff */
[----:B------:R-:W-:Y:S02]  /*2110*/  PRMT R171, R168, 0x7610, R171 ;  /* 0x00007610a8ab7816 */ /* 0x000fe400000000ab */
[----:B------:R-:W-:-:S03]  /*2120*/  LEA.HI.X R89, R166, R11, R167, 0x1, P4 ;  /* 0x0000000ba6597211 */ /* 0x000fc600020f0ca7 */
[----:B------:R1:W-:Y:S04]  /*2130*/  @P2 STG.E.U16 desc[UR36][R158.64+0x2], R171 ;  /* 0x000002ab9e002986 */ /* 0x0003e8000c101524 */
[----:B------:R2:W3:Y:S01]  /*2140*/  @P1 LDG.E.LTC128B.U16 R172, desc[UR36][R88.64] ;  /* 0x0000002458ac1981 */ /* 0x0004e2000c1e1520 */
[----:B------:R-:W-:Y:S01]  /*2150*/  IMAD.SHL.U32 R165, R4, 0x10, RZ ;  /* 0x0000001004a57824 */ /* 0x000fe200078e00ff */
[----:B------:R-:W-:Y:S01]  /*2160*/  IADD3 R170, P2, R6, R170, RZ ;  /* 0x000000aa06aa7210 */ /* 0x000fe20007f5e0ff */
[----:B------:R-:W-:Y:S03]  /*2170*/  BSSY B1, `(.L_x_33) ;  /* 0x0000011000017945 */ /* 0x000fe60003800000 */
[----:B------:R-:W-:-:S02]  /*2180*/  IADD3 R168, P4, R165, R158, RZ ;  /* 0x0000009ea5a87210 */ /* 0x000fc40007f9e0ff */
[----:B-1----:R-:W-:Y:S02]  /*2190*/  IADD3.X R171, R7, R169, RZ, P2, !PT ;  /* 0x000000a907ab7210 */ /* 0x002fe400017fe4ff */
[----:B------:R-:W-:Y:S01]  /*21a0*/  ISETP.GT.AND P2, PT, R0, 0x1, P0 ;  /* 0x000000010000780c */ /* 0x000fe20000744270 */
[----:B------:R-:W-:-:S03]  /*21b0*/  IMAD.WIDE.U32 R170, R23, R12, R170 ;  /* 0x0000000c17aa7225 */ /* 0x000fc600078e00aa */
[----:B--2---:R-:W-:Y:S01]  /*21c0*/  LEA R88, P5, R170, R10, 0x1 ;  /* 0x0000000aaa587211 */ /* 0x004fe200078a08ff */
[----:B---3--:R-:W-:-:S04]  /*21d0*/  IMAD.U32 R166, R172, 0x10000, RZ ;  /* 0x00010000aca67824 */ /* 0x008fc800078e00ff */
[----:B------:R-:W-:Y:S01]  /*21e0*/  FMUL R167, R166, R155 ;  /* 0x0000009ba6a77220 */ /* 0x000fe20000400000 */
[----:B------:R-:W-:-:S03]  /*21f0*/  IMAD.IADD R166, R13, 0x1, R171 ;  /* 0x000000010da67824 */ /* 0x000fc600078e02ab */
[----:B------:R-:W-:Y:S01]  /*2200*/  FFMA R90, R90, R154, R167 ;  /* 0x0000009a5a5a7223 */ /* 0x000fe200000000a7 */
[----:B------:R-:W-:Y:S02]  /*2210*/  SHF.L.U64.HI R167, R4, 0x4, R5 ;  /* 0x0000000404a77819 */ /* 0x000fe40000010205 */
[----:B------:R-:W-:Y:S02]  /*2220*/  LEA.HI.X R89, R170, R11, R166, 0x1, P5 ;  /* 0x0000000baa597211 */ /* 0x000fe400028f0ca6 */
[----:B------:R-:W-:Y:S01]  /*2230*/  F2FP.BF16.F32.PACK_AB R90, RZ, R90 ;  /* 0x0000005aff5a723e */ /* 0x000fe200000010ff */
[----:B------:R-:W-:-:S05]  /*2240*/  IMAD.X R169, R167, 0x1, R159, P4 ;  /* 0x00000001a7a97824 */ /* 0x000fca00020e069f */
[----:B------:R1:W-:Y:S01]  /*2250*/  @P1 STG.E.U16 desc[UR36][R168.64], R90 ;  /* 0x0000005aa8001986 */ /* 0x0003e2000c101524 */
[----:B------:R-:W-:Y:S05]  /*2260*/  @!P2 BRA `(.L_x_34) ;  /* 0x000000000004a947 */ /* 0x000fea0003800000 */
[----:B------:R2:W5:Y:S02]  /*2270*/  LDG.E.LTC128B.U16 R172, desc[UR36][R88.64+0x2] ;  /* 0x0000022458ac7981 */ /* 0x000564000c1e1520 */
.L_x_34:
[----:B------:R-:W-:Y:S05]  /*2280*/  BSYNC B1 ;  /* 0x0000000000017941 */ /* 0x000fea0003800000 */
.L_x_33:
[----:B-1---5:R-:W-:Y:S01]  /*2290*/  IMAD.U32 R90, R172, 0x10000, RZ ;  /* 0x00010000ac5a7824 */ /* 0x022fe200078e00ff */
[----:B------:R-:W-:Y:S01]  /*22a0*/  ISETP.GT.AND P1, PT, R0, 0x8, P3 ;  /* 0x000000080000780c */ /* 0x000fe20001f24270 */
[----:B------:R-:W-:Y:S02]  /*22b0*/  BSSY B1, `(.L_x_35) ;  /* 0x000000a000017945 */ /* 0x000fe40003800000 */
[----:B------:R-:W-:-:S04]  /*22c0*/  FMUL R90, R90, R155 ;  /* 0x0000009b5a5a7220 */ /* 0x000fc80000400000 */
[----:B------:R-:W-:Y:S01]  /*22d0*/  FFMA R90, R91, R154, R90 ;  /* 0x0000009a5b5a7223 */ /* 0x000fe2000000005a */
[----:B------:R-:W-:-:S04]  /*22e0*/  @P2 IMAD.MOV.U32 R91, RZ, RZ, R169 ;  /* 0x000000ffff5b2224 */ /* 0x000fc800078e00a9 */
[----:B------:R-:W-:-:S04]  /*22f0*/  F2FP.BF16.F32.PACK_AB R90, RZ, R90 ;  /* 0x0000005aff5a723e */ /* 0x000fc800000010ff */
[----:B------:R-:W-:Y:S01]  /*2300*/  PRMT R166, R90, 0x7610, R166 ;  /* 0x000076105aa67816 */ /* 0x000fe200000000a6 */
[----:B------:R-:W-:-:S05]  /*2310*/  @P2 IMAD.MOV.U32 R90, RZ, RZ, R168 ;  /* 0x000000ffff5a2224 */ /* 0x000fca00078e00a8 */
[----:B------:R1:W-:Y:S01]  /*2320*/  @P2 STG.E.U16 desc[UR36][R90.64+0x2], R166 ;  /* 0x000002a65a002986 */ /* 0x0003e2000c101524 */
[----:B------:R-:W-:Y:S05]  /*2330*/  @!P1 BRA `(.L_x_36) ;  /* 0x0000000000049947 */ /* 0x000fea0003800000 */
[----:B------:R3:W5:Y:S02]  /*2340*/  LDG.E.LTC128B.U16 R172, desc[UR36][R160.64+0x10] ;  /* 0x00001024a0ac7981 */ /* 0x000764000c1e1520 */
.L_x_36:
[----:B------:R-:W-:Y:S05]  /*2350*/  BSYNC B1 ;  /* 0x0000000000017941 */ /* 0x000fea0003800000 */
.L_x_35:
[----:B-1---5:R-:W-:Y:S01]  /*2360*/  IMAD.U32 R90, R172, 0x10000, RZ ;  /* 0x00010000ac5a7824 */ /* 0x022fe200078e00ff */
[----:B------:R-:W-:Y:S01]  /*2370*/  ISETP.GT.AND P2, PT, R0, 0x9, P3 ;  /* 0x000000090000780c */ /* 0x000fe20001f44270 */
[----:B------:R-:W-:Y:S02]  /*2380*/  BSSY B1, `(.L_x_37) ;  /* 0x000000a000017945 */ /* 0x000fe40003800000 */
[----:B------:R-:W-:Y:S01]  /*2390*/  FMUL R91, R90, R155 ;  /* 0x0000009b5a5b7220 */ /* 0x000fe20000400000 */
[----:B------:R-:W-:-:S03]  /*23a0*/  @P1 IMAD.MOV.U32 R90, RZ, RZ, R158 ;  /* 0x000000ffff5a1224 */ /* 0x000fc600078e009e */
[----:B------:R-:W-:-:S05]  /*23b0*/  FFMA R91, R92, R154, R91 ;  /* 0x0000009a5c5b7223 */ /* 0x000fca000000005b */
[----:B------:R-:W-:-:S04]  /*23c0*/  F2FP.BF16.F32.PACK_AB R91, RZ, R91 ;  /* 0x0000005bff5b723e */ /* 0x000fc800000010ff */
[----:B------:R-:W-:Y:S01]  /*23d0*/  PRMT R92, R91, 0x7610, R92 ;  /* 0x000076105b5c7816 */ /* 0x000fe2000000005c */
[----:B------:R-:W-:-:S05]  /*23e0*/  @P1 IMAD.MOV.U32 R91, RZ, RZ, R159 ;  /* 0x000000ffff5b1224 */ /* 0x000fca00078e009f */
[----:B------:R1:W-:Y:S01]  /*23f0*/  @P1 STG.E.U16 desc[UR36][R90.64+0x10], R92 ;  /* 0x0000105c5a001986 */ /* 0x0003e2000c101524 */
[----:B------:R-:W-:Y:S05]  /*2400*/  @!P2 BRA `(.L_x_38) ;  /* 0x000000000004a947 */ /* 0x000fea0003800000 */
[----:B------:R4:W5:Y:S02]  /*2410*/  LDG.E.LTC128B.U16 R172, desc[UR36][R160.64+0x12] ;  /* 0x00001224a0ac7981 */ /* 0x000964000c1e1520 */
.L_x_38:
[----:B------:R-:W-:Y:S05]  /*2420*/  BSYNC B1 ;  /* 0x0000000000017941 */ /* 0x000fea0003800000 */
.L_x_37:
[----:B-1---5:R-:W-:Y:S01]  /*2430*/  IMAD.U32 R90, R172, 0x10000, RZ ;  /* 0x00010000ac5a7824 */ /* 0x022fe200078e00ff */
[----:B------:R-:W-:Y:S01]  /*2440*/  ISETP.GT.AND P1, PT, R0, 0x8, P0 ;  /* 0x000000080000780c */ /* 0x000fe20000724270 */
[----:B------:R-:W-:Y:S01]  /*2450*/  @P2 IMAD.MOV.U32 R91, RZ, RZ, R159 ;  /* 0x000000ffff5b2224 */ /* 0x000fe200078e009f */
[----:B------:R-:W-:Y:S01]  /*2460*/  BSSY B1, `(.L_x_39) ;  /* 0x0000009000017945 */ /* 0x000fe20003800000 */
[----:B------:R-:W-:-:S04]  /*2470*/  FMUL R90, R90, R155 ;  /* 0x0000009b5a5a7220 */ /* 0x000fc80000400000 */
[----:B------:R-:W-:-:S05]  /*2480*/  FFMA R90, R93, R154, R90 ;  /* 0x0000009a5d5a7223 */ /* 0x000fca000000005a */
[----:B------:R-:W-:-:S04]  /*2490*/  F2FP.BF16.F32.PACK_AB R90, RZ, R90 ;  /* 0x0000005aff5a723e */ /* 0x000fc800000010ff */
[----:B------:R-:W-:Y:S02]  /*24a0*/  PRMT R92, R90, 0x7610, R92 ;  /* 0x000076105a5c7816 */ /* 0x000fe4000000005c */
[----:B------:R-:W-:-:S05]  /*24b0*/  @P2 MOV R90, R158 ;  /* 0x0000009e005a2202 */ /* 0x000fca0000000f00 */
[----:B------:R1:W-:Y:S01]  /*24c0*/  @P2 STG.E.U16 desc[UR36][R90.64+0x12], R92 ;  /* 0x0000125c5a002986 */ /* 0x0003e2000c101524 */
[----:B------:R-:W-:Y:S05]  /*24d0*/  @!P1 BRA `(.L_x_40) ;  /* 0x0000000000049947 */ /* 0x000fea0003800000 */
[----:B------:R0:W5:Y:S02]  /*24e0*/  LDG.E.LTC128B.U16 R172, desc[UR36][R88.64+0x10] ;  /* 0x0000102458ac7981 */ /* 0x000164000c1e1520 */
.L_x_40:
[----:B------:R-:W-:Y:S05]  /*24f0*/  BSYNC B1 ;  /* 0x0000000000017941 */ /* 0x000fea0003800000 */
.L_x_39:
        /* <DEDUP_REMOVED lines=12> */
.L_x_42:
[----:B------:R-:W-:Y:S05]  /*25c0*/  BSYNC B1 ;  /* 0x0000000000017941 */ /* 0x000fea0003800000 */
.L_x_41:
[----:B-1---5:R-:W-:Y:S01]  /*25d0*/  IMAD.U32 R90, R172, 0x10000, RZ ;  /* 0x00010000ac5a7824 */ /* 0x022fe200078e00ff */
[----:B------:R-:W-:Y:S01]  /*25e0*/  ISETP.GT.AND P1, PT, R0, 0x10, P3 ;  /* 0x000000100000780c */ /* 0x000fe20001f24270 */
[----:B------:R-:W-:Y:S01]  /*25f0*/  @P2 IMAD.MOV.U32 R91, RZ, RZ, R169 ;  /* 0x000000ffff5b2224 */ /* 0x000fe200078e00a9 */
[----:B------:R-:W-:Y:S01]  /*2600*/  BSSY B1, `(.L_x_43) ;  /* 0x0000009000017945 */ /* 0x000fe20003800000 */
[----:B------:R-:W-:-:S04]  /*2610*/  FMUL R90, R90, R155 ;  /* 0x0000009b5a5a7220 */ /* 0x000fc80000400000 */
[----:B------:R-:W-:-:S05]  /*2620*/  FFMA R90, R95, R154, R90 ;  /* 0x0000009a5f5a7223 */ /* 0x000fca000000005a */
[----:B------:R-:W-:-:S04]  /*2630*/  F2FP.BF16.F32.PACK_AB R90, RZ, R90 ;  /* 0x0000005aff5a723e */ /* 0x000fc800000010ff */
[----:B------:R-:W-:Y:S01]  /*2640*/  PRMT R92, R90, 0x7610, R92 ;  /* 0x000076105a5c7816 */ /* 0x000fe2000000005c */
[----:B------:R-:W-:-:S05]  /*2650*/  @P2 IMAD.MOV.U32 R90, RZ, RZ, R168 ;  /* 0x000000ffff5a2224 */ /* 0x000fca00078e00a8 */
[----:B------:R1:W-:Y:S01]  /*2660*/  @P2 STG.E.U16 desc[UR36][R90.64+0x12], R92 ;  /* 0x0000125c5a002986 */ /* 0x0003e2000c101524 */
[----:B------:R-:W-:Y:S05]  /*2670*/  @!P1 BRA `(.L_x_44) ;  /* 0x0000000000049947 */ /* 0x000fea0003800000 */
[----:B------:R0:W5:Y:S02]  /*2680*/  LDG.E.LTC128B.U16 R172, desc[UR36][R160.64+0x20] ;  /* 0x00002024a0ac7981 */ /* 0x000164000c1e1520 */
.L_x_44:
[----:B------:R-:W-:Y:S05]  /*2690*/  BSYNC B1 ;  /* 0x0000000000017941 */ /* 0x000fea0003800000 */
.L_x_43:
        /* <DEDUP_REMOVED lines=12> */
.L_x_46:
[----:B------:R-:W-:Y:S05]  /*2760*/  BSYNC B1 ;  /* 0x0000000000017941 */ /* 0x000fea0003800000 */
.L_x_45:
[----:B-1---5:R-:W-:Y:S01]  /*2770*/  SHF.L.U32 R90, R172, 0x10, RZ ;  /* 0x00000010ac5a7819 */ /* 0x022fe200000006ff */
[----:B------:R-:W-:Y:S01]  /*2780*/  @P2 IMAD.MOV.U32 R91, RZ, RZ, R159 ;  /* 0x000000ffff5b2224 */ /* 0x000fe200078e009f */
[----:B------:R-:W-:Y:S01]  /*2790*/  ISETP.GT.AND P1, PT, R0, 0x10, P0 ;  /* 0x000000100000780c */ /* 0x000fe20000724270 */
[----:B------:R-:W-:Y:S02]  /*27a0*/  BSSY B1, `(.L_x_47) ;  /* 0x0000009000017945 */ /* 0x000fe40003800000 */
        /* <DEDUP_REMOVED lines=8> */
.L_x_48:
[----:B------:R-:W-:Y:S05]  /*2830*/  BSYNC B1 ;  /* 0x0000000000017941 */ /* 0x000fea0003800000 */
.L_x_47:
        /* <DEDUP_REMOVED lines=12> */
.L_x_50:
[----:B------:R-:W-:Y:S05]  /*2900*/  BSYNC B1 ;  /* 0x0000000000017941 */ /* 0x000fea0003800000 */
.L_x_49:
        /* <DEDUP_REMOVED lines=12> */
.L_x_52:
[----:B------:R-:W-:Y:S05]  /*29d0*/  BSYNC B1 ;  /* 0x0000000000017941 */ /* 0x000fea0003800000 */
.L_x_51:
[----:B-1---5:R-:W-:Y:S01]  /*29e0*/  IMAD.U32 R90, R172, 0x10000, RZ ;  /* 0x00010000ac5a7824 */ /* 0x022fe200078e00ff */
[----:B------:R-:W-:Y:S01]  /*29f0*/  ISETP.GT.AND P2, PT, R0, 0x19, P3 ;  /* 0x000000190000780c */ /* 0x000fe20001f44270 */
[----:B------:R-:W-:Y:S02]  /*2a00*/  BSSY B1, `(.L_x_53) ;  /* 0x000000a000017945 */ /* 0x000fe40003800000 */
[----:B------:R-:W-:Y:S01]  /*2a10*/  FMUL R91, R90, R155 ;  /* 0x0000009b5a5b7220 */ /* 0x000fe20000400000 */
[----:B------:R-:W-:-:S03]  /*2a20*/  @P1 IMAD.MOV.U32 R90, RZ, RZ, R158 ;  /* 0x000000ffff5a1224 */ /* 0x000fc600078e009e */
[----:B------:R-:W-:-:S05]  /*2a30*/  FFMA R91, R100, R154, R91 ;  /* 0x0000009a645b7223 */ /* 0x000fca000000005b */
[----:B------:R-:W-:-:S04]  /*2a40*/  F2FP.BF16.F32.PACK_AB R91, RZ, R91 ;  /* 0x0000005bff5b723e */ /* 0x000fc800000010ff */
[----:B------:R-:W-:Y:S02]  /*2a50*/  PRMT R92, R91, 0x7610, R92 ;  /* 0x000076105b5c7816 */ /* 0x000fe4000000005c */
[----:B------:R-:W-:-:S05]  /*2a60*/  @P1 MOV R91, R159 ;  /* 0x0000009f005b1202 */ /* 0x000fca0000000f00 */
[----:B------:R1:W-:Y:S01]  /*2a70*/  @P1 STG.E.U16 desc[UR36][R90.64+0x30], R92 ;  /* 0x0000305c5a001986 */ /* 0x0003e2000c101524 */
[----:B------:R-:W-:Y:S05]  /*2a80*/  @!P2 BRA `(.L_x_54) ;  /* 0x000000000004a947 */ /* 0x000fea0003800000 */
[----:B------:R0:W5:Y:S02]  /*2a90*/  LDG.E.LTC128B.U16 R172, desc[UR36][R160.64+0x32] ;  /* 0x00003224a0ac7981 */ /* 0x000164000c1e1520 */
.L_x_54:
[----:B------:R-:W-:Y:S05]  /*2aa0*/  BSYNC B1 ;  /* 0x0000000000017941 */ /* 0x000fea0003800000 */
.L_x_53:
        /* <DEDUP_REMOVED lines=12> */
.L_x_56:
[----:B------:R-:W-:Y:S05]  /*2b70*/  BSYNC B1 ;  /* 0x0000000000017941 */ /* 0x000fea0003800000 */
.L_x_55:
        /* <DEDUP_REMOVED lines=12> */
.L_x_58:
[----:B------:R-:W-:Y:S05]  /*2c40*/  BSYNC B1 ;  /* 0x0000000000017941 */ /* 0x000fea0003800000 */
.L_x_57:
        /* <DEDUP_REMOVED lines=12> */
.L_x_60:
[----:B------:R-:W-:Y:S05]  /*2d10*/  BSYNC B1 ;  /* 0x0000000000017941 */ /* 0x000fea0003800000 */
.L_x_59:
[----:B-1---5:R-:W-:Y:S01]  /*2d20*/  IMAD.U32 R90, R172, 0x10000, RZ ;  /* 0x00010000ac5a7824 */ /* 0x022fe200078e00ff */
[----:B------:R-:W-:Y:S01]  /*2d30*/  ISETP.GT.AND P2, PT, R0, 0x21, P3 ;  /* 0x000000210000780c */ /* 0x000fe20001f44270 */
[----:B------:R-:W-:Y:S02]  /*2d40*/  BSSY B1, `(.L_x_61) ;  /* 0x000000a000017945 */ /* 0x000fe40003800000 */
[----:B------:R-:W-:Y:S01]  /*2d50*/  FMUL R91, R90, R155 ;  /* 0x0000009b5a5b7220 */ /* 0x000fe20000400000 */
[----:B------:R-:W-:-:S03]  /*2d60*/  @P1 MOV R90, R158 ;  /* 0x0000009e005a1202 */ /* 0x000fc60000000f00 */
[----:B------:R-:W-:-:S05]  /*2d70*/  FFMA R91, R104, R154, R91 ;  /* 0x0000009a685b7223 */ /* 0x000fca000000005b */
[----:B------:R-:W-:-:S04]  /*2d80*/  F2FP.BF16.F32.PACK_AB R91, RZ, R91 ;  /* 0x0000005bff5b723e */ /* 0x000fc800000010ff */
[----:B------:R-:W-:Y:S01]  /*2d90*/  PRMT R92, R91, 0x7610, R92 ;  /* 0x000076105b5c7816 */ /* 0x000fe2000000005c */
[----:B------:R-:W-:-:S05]  /*2da0*/  @P1 IMAD.MOV.U32 R91, RZ, RZ, R159 ;  /* 0x000000ffff5b1224 */ /* 0x000fca00078e009f */
[----:B------:R1:W-:Y:S01]  /*2db0*/  @P1 STG.E.U16 desc[UR36][R90.64+0x40], R92 ;  /* 0x0000405c5a001986 */ /* 0x0003e2000c101524 */
[----:B------:R-:W-:Y:S05]  /*2dc0*/  @!P2 BRA `(.L_x_62) ;  /* 0x000000000004a947 */ /* 0x000fea0003800000 */
[----:B------:R0:W5:Y:S02]  /*2dd0*/  LDG.E.LTC128B.U16 R172, desc[UR36][R160.64+0x42] ;  /* 0x00004224a0ac7981 */ /* 0x000164000c1e1520 */
.L_x_62:
[----:B------:R-:W-:Y:S05]  /*2de0*/  BSYNC B1 ;  /* 0x0000000000017941 */ /* 0x000fea0003800000 */
.L_x_61:
        /* <DEDUP_REMOVED lines=12> */
.L_x_64:
[----:B------:R-:W-:Y:S05]  /*2eb0*/  BSYNC B1 ;  /* 0x0000000000017941 */ /* 0x000fea0003800000 */
.L_x_63:
        /* <DEDUP_REMOVED lines=12> */
.L_x_66:
[----:B------:R-:W-:Y:S05]  /*2f80*/  BSYNC B1 ;  /* 0x0000000000017941 */ /* 0x000fea0003800000 */
.L_x_65:
        /* <DEDUP_REMOVED lines=12> */
.L_x_68:
[----:B------:R-:W-:Y:S05]  /*3050*/  BSYNC B1 ;  /* 0x0000000000017941 */ /* 0x000fea0003800000 */
.L_x_67:
[----:B-1---5:R-:W-:Y:S01]  /*3060*/  SHF.L.U32 R90, R172, 0x10, RZ ;  /* 0x00000010ac5a7819 */ /* 0x022fe200000006ff */
[----:B------:R-:W-:Y:S01]  /*3070*/  BSSY B1, `(.L_x_69) ;  /* 0x000000b000017945 */ /* 0x000fe20003800000 */
[----:B------:R-:W-:-:S03]  /*3080*/  ISETP.GT.AND P2, PT, R0, 0x29, P3 ;  /* 0x000000290000780c */ /* 0x000fc60001f44270 */
        /* <DEDUP_REMOVED lines=9> */
.L_x_70:
[----:B------:R-:W-:Y:S05]  /*3120*/  BSYNC B1 ;  /* 0x0000000000017941 */ /* 0x000fea0003800000 */
.L_x_69:
        /* <DEDUP_REMOVED lines=12> */
.L_x_72:
[----:B------:R-:W-:Y:S05]  /*31f0*/  BSYNC B1 ;  /* 0x0000000000017941 */ /* 0x000fea0003800000 */
.L_x_71:
        /* <DEDUP_REMOVED lines=12> */
.L_x_74:
[----:B------:R-:W-:Y:S05]  /*32c0*/  BSYNC B1 ;  /* 0x0000000000017941 */ /* 0x000fea0003800000 */
.L_x_73:
[----:B-1---5:R-:W-:Y:S01]  /*32d0*/  IMAD.U32 R90, R172, 0x10000, RZ ;  /* 0x00010000ac5a7824 */ /* 0x022fe200078e00ff */
[----:B------:R-:W-:Y:S01]  /*32e0*/  @P2 MOV R91, R169 ;  /* 0x000000a9005b2202 */ /* 0x000fe20000000f00 */
[----:B------:R-:W-:Y:S01]  /*32f0*/  BSSY B1, `(.L_x_75) ;  /* 0x000000a000017945 */ /* 0x000fe20003800000 */
[----:B------:R-:W-:Y:S01]  /*3300*/  ISETP.GT.AND P1, PT, R0, 0x30, P3 ;  /* 0x000000300000780c */ /* 0x000fe20001f24270 */
        /* <DEDUP_REMOVED lines=8> */
.L_x_76:
[----:B------:R-:W-:Y:S05]  /*3390*/  BSYNC B1 ;  /* 0x0000000000017941 */ /* 0x000fea0003800000 */
.L_x_75:
        /* <DEDUP_REMOVED lines=12> */
.L_x_78:
[----:B------:R-:W-:Y:S05]  /*3460*/  BSYNC B1 ;  /* 0x0000000000017941 */ /* 0x000fea0003800000 */
.L_x_77:
        /* <DEDUP_REMOVED lines=12> */
.L_x_80:
[----:B------:R-:W-:Y:S05]  /*3530*/  BSYNC B1 ;  /* 0x0000000000017941 */ /* 0x000fea0003800000 */
.L_x_79:
        /* <DEDUP_REMOVED lines=12> */
.L_x_82:
[----:B------:R-:W-:Y:S05]  /*3600*/  BSYNC B1 ;  /* 0x0000000000017941 */ /* 0x000fea0003800000 */
.L_x_81:
        /* <DEDUP_REMOVED lines=12> */
.L_x_84:
[----:B------:R-:W-:Y:S05]  /*36d0*/  BSYNC B1 ;  /* 0x0000000000017941 */ /* 0x000fea0003800000 */
.L_x_83:
        /* <DEDUP_REMOVED lines=12> */
.L_x_86:
[----:B------:R-:W-:Y:S05]  /*37a0*/  BSYNC B1 ;  /* 0x0000000000017941 */ /* 0x000fea0003800000 */
.L_x_85:
        /* <DEDUP_REMOVED lines=12> */
.L_x_88:
[----:B------:R-:W-:Y:S05]  /*3870*/  BSYNC B1 ;  /* 0x0000000000017941 */ /* 0x000fea0003800000 */
.L_x_87:
        /* <DEDUP_REMOVED lines=12> */
.L_x_90:
[----:B------:R-:W-:Y:S05]  /*3940*/  BSYNC B1 ;  /* 0x0000000000017941 */ /* 0x000fea0003800000 */
.L_x_89:
        /* <DEDUP_REMOVED lines=12> */
.L_x_92:
[----:B------:R-:W-:Y:S05]  /*3a10*/  BSYNC B1 ;  /* 0x0000000000017941 */ /* 0x000fea0003800000 */
.L_x_91:
        /* <DEDUP_REMOVED lines=12> */
.L_x_94:
[----:B------:R-:W-:Y:S05]  /*3ae0*/  BSYNC B1 ;  /* 0x0000000000017941 */ /* 0x000fea0003800000 */
.L_x_93:
        /* <DEDUP_REMOVED lines=12> */
.L_x_96:
[----:B------:R-:W-:Y:S05]  /*3bb0*/  BSYNC B1 ;  /* 0x0000000000017941 */ /* 0x000fea0003800000 */
.L_x_95:
        /* <DEDUP_REMOVED lines=12> */
.L_x_98:
[----:B------:R-:W-:Y:S05]  /*3c80*/  BSYNC B1 ;  /* 0x0000000000017941 */ /* 0x000fea0003800000 */
.L_x_97:
        /* <DEDUP_REMOVED lines=12> */
.L_x_100:
[----:B------:R-:W-:Y:S05]  /*3d50*/  BSYNC B1 ;  /* 0x0000000000017941 */ /* 0x000fea0003800000 */
.L_x_99:
        /* <DEDUP_REMOVED lines=12> */
.L_x_102:
[----:B------:R-:W-:Y:S05]  /*3e20*/  BSYNC B1 ;  /* 0x0000000000017941 */ /* 0x000fea0003800000 */
.L_x_101:
        /* <DEDUP_REMOVED lines=12> */
.L_x_104:
[----:B------:R-:W-:Y:S05]  /*3ef0*/  BSYNC B1 ;  /* 0x0000000000017941 */ /* 0x000fea0003800000 */
.L_x_103:
        /* <DEDUP_REMOVED lines=12> */
.L_x_106:
[----:B------:R-:W-:Y:S05]  /*3fc0*/  BSYNC B1 ;  /* 0x0000000000017941 */ /* 0x000fea0003800000 */
.L_x_105:
        /* <DEDUP_REMOVED lines=12> */
.L_x_108:
[----:B------:R-:W-:Y:S05]  /*4090*/  BSYNC B1 ;  /* 0x0000000000017941 */ /* 0x000fea0003800000 */
.L_x_107:
        /* <DEDUP_REMOVED lines=12> */
.L_x_110:
[----:B------:R-:W-:Y:S05]  /*4160*/  BSYNC B1 ;  /* 0x0000000000017941 */ /* 0x000fea0003800000 */
.L_x_109:
        /* <DEDUP_REMOVED lines=12> */
.L_x_112:
[----:B------:R-:W-:Y:S05]  /*4230*/  BSYNC B1 ;  /* 0x0000000000017941 */ /* 0x000fea0003800000 */
.L_x_111:
        /* <DEDUP_REMOVED lines=12> */
.L_x_114:
[----:B------:R-:W-:Y:S05]  /*4300*/  BSYNC B1 ;  /* 0x0000000000017941 */ /* 0x000fea0003800000 */
.L_x_113:
        /* <DEDUP_REMOVED lines=12> */
.L_x_116:
[----:B------:R-:W-:Y:S05]  /*43d0*/  BSYNC B1 ;  /* 0x0000000000017941 */ /* 0x000fea0003800000 */
.L_x_115:
        /* <DEDUP_REMOVED lines=12> */
.L_x_118:
[----:B------:R-:W-:Y:S05]  /*44a0*/  BSYNC B1 ;  /* 0x0000000000017941 */ /* 0x000fea0003800000 */
.L_x_117:
        /* <DEDUP_REMOVED lines=12> */
.L_x_120:
[----:B------:R-:W-:Y:S05]  /*4570*/  BSYNC B1 ;  /* 0x0000000000017941 */ /* 0x000fea0003800000 */
.L_x_119:
        /* <DEDUP_REMOVED lines=12> */
.L_x_122:
[----:B------:R-:W-:Y:S05]  /*4640*/  BSYNC B1 ;  /* 0x0000000000017941 */ /* 0x000fea0003800000 */
.L_x_121:
        /* <DEDUP_REMOVED lines=12> */
.L_x_124:
[----:B------:R-:W-:Y:S05]  /*4710*/  BSYNC B1 ;  /* 0x0000000000017941 */ /* 0x000fea0003800000 */
.L_x_123:
        /* <DEDUP_REMOVED lines=12> */
.L_x_126:
[----:B------:R-:W-:Y:S05]  /*47e0*/  BSYNC B1 ;  /* 0x0000000000017941 */ /* 0x000fea0003800000 */
.L_x_125:
        /* <DEDUP_REMOVED lines=12> */
.L_x_128:
[----:B------:R-:W-:Y:S05]  /*48b0*/  BSYNC B1 ;  /* 0x0000000000017941 */ /* 0x000fea0003800000 */
.L_x_127:
        /* <DEDUP_REMOVED lines=12> */
.L_x_130:
[----:B------:R-:W-:Y:S05]  /*4980*/  BSYNC B1 ;  /* 0x0000000000017941 */ /* 0x000fea0003800000 */
.L_x_129:
        /* <DEDUP_REMOVED lines=12> */
.L_x_132:
[----:B------:R-:W-:Y:S05]  /*4a50*/  BSYNC B1 ;  /* 0x0000000000017941 */ /* 0x000fea0003800000 */
.L_x_131:
        /* <DEDUP_REMOVED lines=12> */
.L_x_134:
[----:B------:R-:W-:Y:S05]  /*4b20*/  BSYNC B1 ;  /* 0x0000000000017941 */ /* 0x000fea0003800000 */
.L_x_133:
        /* <DEDUP_REMOVED lines=12> */
.L_x_136:
[----:B------:R-:W-:Y:S05]  /*4bf0*/  BSYNC B1 ;  /* 0x0000000000017941 */ /* 0x000fea0003800000 */
.L_x_135:
        /* <DEDUP_REMOVED lines=12> */
.L_x_138:
[----:B------:R-:W-:Y:S05]  /*4cc0*/  BSYNC B1 ;  /* 0x0000000000017941 */ /* 0x000fea0003800000 */
.L_x_137:
        /* <DEDUP_REMOVED lines=12> */
.L_x_140:
[----:B------:R-:W-:Y:S05]  /*4d90*/  BSYNC B1 ;  /* 0x0000000000017941 */ /* 0x000fea0003800000 */
.L_x_139:
        /* <DEDUP_REMOVED lines=12> */
.L_x_142:
[----:B------:R-:W-:Y:S05]  /*4e60*/  BSYNC B1 ;  /* 0x0000000000017941 */ /* 0x000fea0003800000 */
.L_x_141:
        /* <DEDUP_REMOVED lines=12> */
.L_x_144:
[----:B------:R-:W-:Y:S05]  /*4f30*/  BSYNC B1 ;  /* 0x0000000000017941 */ /* 0x000fea0003800000 */
.L_x_143:
        /* <DEDUP_REMOVED lines=12> */
.L_x_146:
[----:B------:R-:W-:Y:S05]  /*5000*/  BSYNC B1 ;  /* 0x0000000000017941 */ /* 0x000fea0003800000 */
.L_x_145:
        /* <DEDUP_REMOVED lines=12> */
.L_x_148:
[----:B------:R-:W-:Y:S05]  /*50d0*/  BSYNC B1 ;  /* 0x0000000000017941 */ /* 0x000fea0003800000 */
.L_x_147:
        /* <DEDUP_REMOVED lines=12> */
.L_x_150:
[----:B------:R-:W-:Y:S05]  /*51a0*/  BSYNC B1 ;  /* 0x0000000000017941 */ /* 0x000fea0003800000 */
.L_x_149:
        /* <DEDUP_REMOVED lines=12> */
.L_x_152:
[----:B------:R-:W-:Y:S05]  /*5270*/  BSYNC B1 ;  /* 0x0000000000017941 */ /* 0x000fea0003800000 */
.L_x_151:
[----:B-----5:R-:W-:Y:S01]  /*5280*/  IMAD.U32 R8, R172, 0x10000, RZ ;  /* 0x00010000ac087824 */ /* 0x020fe200078e00ff */
[----:B------:R-:W-:Y:S01]  /*5290*/  ISETP.GT.AND P1, PT, R0, 0x79, P0 ;  /* 0x000000790000780c */ /* 0x000fe20000724270 */
[----:B------:R-:W-:Y:S01]  /*52a0*/  BSSY B1, `(.L_x_153) ;  /* 0x000000c000017945 */ /* 0x000fe20003800000 */
[----:B------:R-:W-:Y:S01]  /*52b0*/  IADD3 R153, P0, R153, 0x80, RZ ;  /* 0x0000008099997810 */ /* 0x000fe20007f1e0ff */
[----:B-1----:R-:W-:Y:S01]  /*52c0*/  FMUL R91, R8, R155 ;  /* 0x0000009b085b7220 */ /* 0x002fe20000400000 */
[----:B------:R-:W-:-:S03]  /*52d0*/  @P2 IMAD.MOV.U32 R8, RZ, RZ, R168 ;  /* 0x000000ffff082224 */ /* 0x000fc600078e00a8 */
[----:B------:R-:W-:-:S05]  /*52e0*/  FFMA R91, R150, R154, R91 ;  /* 0x0000009a965b7223 */ /* 0x000fca000000005b */
[----:B------:R-:W-:-:S04]  /*52f0*/  F2FP.BF16.F32.PACK_AB R91, RZ, R91 ;  /* 0x0000005bff5b723e */ /* 0x000fc800000010ff */
[----:B------:R-:W-:Y:S01]  /*5300*/  PRMT R90, R91, 0x7610, R90 ;  /* 0x000076105b5a7816 */ /* 0x000fe2000000005a */
[----:B------:R-:W-:Y:S02]  /*5310*/  IMAD.X R91, RZ, RZ, R9, P0 ;  /* 0x000000ffff5b7224 */ /* 0x000fe400000e0609 */
[----:B------:R-:W-:-:S05]  /*5320*/  @P2 IMAD.MOV.U32 R9, RZ, RZ, R169 ;  /* 0x000000ffff092224 */ /* 0x000fca00078e00a9 */
[----:B------:R1:W-:Y:S01]  /*5330*/  @P2 STG.E.U16 desc[UR36][R8.64+0xf0], R90 ;  /* 0x0000f05a08002986 */ /* 0x0003e2000c101524 */
[----:B------:R-:W-:Y:S05]  /*5340*/  @!P1 BRA `(.L_x_154) ;  /* 0x0000000000049947 */ /* 0x000fea0003800000 */
[----:B------:R0:W5:Y:S02]  /*5350*/  LDG.E.LTC128B.U16 R172, desc[UR36][R88.64+0xf2] ;  /* 0x0000f22458ac7981 */ /* 0x000164000c1e1520 */
.L_x_154:
[----:B------:R-:W-:Y:S05]  /*5360*/  BSYNC B1 ;  /* 0x0000000000017941 */ /* 0x000fea0003800000 */
.L_x_153:
[----:B-1---5:R-:W-:Y:S01]  /*5370*/  IMAD.U32 R8, R172, 0x10000, RZ ;  /* 0x00010000ac087824 */ /* 0x022fe200078e00ff */
[----:B------:R-:W-:Y:S01]  /*5380*/  ISETP.GT.AND P0, PT, R3, 0x80, PT ;  /* 0x000000800300780c */ /* 0x000fe20003f04270 */
[-C--:B------:R-:W-:Y:S02]  /*5390*/  IMAD R90, R91, R14.reuse, RZ ;  /* 0x0000000e5b5a7224 */ /* 0x080fe400078e02ff */
[----:B0-2---:R-:W-:Y:S01]  /*53a0*/  FMUL R88, R8, R155 ;  /* 0x0000009b08587220 */ /* 0x005fe20000400000 */
[----:B------:R-:W-:Y:S01]  /*53b0*/  IMAD.WIDE.U32 R8, R153, R14, R156 ;  /* 0x0000000e99087225 */ /* 0x000fe200078e009c */
[----:B------:R-:W-:-:S03]  /*53c0*/  ISETP.GT.AND P3, PT, R0, RZ, P0 ;  /* 0x000000ff0000720c */ /* 0x000fc60000764270 */
[----:B------:R-:W-:Y:S01]  /*53d0*/  FFMA R151, R151, R154, R88 ;  /* 0x0000009a97977223 */ /* 0x000fe20000000058 */
[----:B------:R-:W-:Y:S01]  /*53e0*/  IMAD R97, R153, R15, R90 ;  /* 0x0000000f99617224 */ /* 0x000fe200078e025a */
[----:B------:R-:W-:-:S03]  /*53f0*/  LEA R88, P2, R8, R10, 0x1 ;  /* 0x0000000a08587211 */ /* 0x000fc600078408ff */
[----:B------:R-:W-:Y:S01]  /*5400*/  IMAD.IADD R9, R9, 0x1, R97 ;  /* 0x0000000109097824 */ /* 0x000fe200078e0261 */
[----:B------:R-:W-:-:S04]  /*5410*/  F2FP.BF16.F32.PACK_AB R151, RZ, R151 ;  /* 0x00000097ff97723e */ /* 0x000fc800000010ff */
[----:B------:R-:W-:Y:S01]  /*5420*/  LEA.HI.X R89, R8, R11, R9, 0x1, P2 ;  /* 0x0000000b08597211 */ /* 0x000fe200010f0c09 */
[----:B------:R0:W-:Y:S04]  /*5430*/  @P1 STG.E.U16 desc[UR36][R168.64+0xf2], R151 ;  /* 0x0000f297a8001986 */ /* 0x0001e8000c101524 */
[----:B------:R-:W2:Y:S01]  /*5440*/  @P3 LDG.E.LTC128B.U16 R172, desc[UR36][R88.64] ;  /* 0x0000002458ac3981 */ /* 0x000ea2000c1e1520 */
[----:B------:R-:W-:Y:S01]  /*5450*/  IMAD.WIDE.U32 R8, R153, R14, R6 ;  /* 0x0000000e99087225 */ /* 0x000fe200078e0006 */
[----:B------:R-:W-:Y:S01]  /*5460*/  SHF.L.U64.HI R95, R4, 0x8, R5 ;  /* 0x00000008045f7819 */ /* 0x000fe20000010205 */
[----:B------:R-:W-:Y:S01]  /*5470*/  BSSY B1, `(.L_x_155) ;  /* 0x0000011000017945 */ /* 0x000fe20003800000 */
[----:B------:R-:W-:Y:S01]  /*5480*/  ISETP.GT.AND P2, PT, R0, 0x1, P0 ;  /* 0x000000010000780c */ /* 0x000fe20000744270 */
[----:B------:R-:W-:-:S02]  /*5490*/  IMAD.IADD R9, R97, 0x1, R9 ;  /* 0x0000000161097824 */ /* 0x000fc400078e0209 */
[----:B------:R-:W-:Y:S01]  /*54a0*/  IMAD.SHL.U32 R93, R4, 0x100, RZ ;  /* 0x00000100045d7824 */ /* 0x000fe200078e00ff */
[----:B--2---:R-:W-:-:S05]  /*54b0*/  SHF.L.U32 R90, R172, 0x10, RZ ;  /* 0x00000010ac5a7819 */ /* 0x004fca00000006ff */
[----:B------:R-:W-:Y:S01]  /*54c0*/  FMUL R15, R90, R155 ;  /* 0x0000009b5a0f7220 */ /* 0x000fe20000400000 */
[----:B------:R-:W-:Y:S01]  /*54d0*/  IMAD.WIDE.U32 R90, R23, R12, R8 ;  /* 0x0000000c175a7225 */ /* 0x000fe200078e0008 */
[----:B------:R-:W-:-:S03]  /*54e0*/  IADD3 R8, P1, R93, R158, RZ ;  /* 0x0000009e5d087210 */ /* 0x000fc60007f3e0ff */
[----:B------:R-:W-:Y:S01]  /*54f0*/  FFMA R15, R24, R154, R15 ;  /* 0x0000009a180f7223 */ /* 0x000fe2000000000f */
[----:B------:R-:W-:Y:S01]  /*5500*/  IMAD.IADD R5, R13, 0x1, R91 ;  /* 0x000000010d057824 */ /* 0x000fe200078e025b */
[C---:B------:R-:W-:Y:S01]  /*5510*/  LEA R4, P4, R90.reuse, R10, 0x1 ;  /* 0x0000000a5a047211 */ /* 0x040fe200078808ff */
[----:B------:R-:W-:Y:S02]  /*5520*/  IMAD.X R9, R95, 0x1, R159, P1 ;  /* 0x000000015f097824 */ /* 0x000fe400008e069f */
[----:B------:R-:W-:Y:S02]  /*5530*/  F2FP.BF16.F32.PACK_AB R15, RZ, R15 ;  /* 0x0000000fff0f723e */ /* 0x000fe400000010ff */
[----:B------:R-:W-:-:S03]  /*5540*/  LEA.HI.X R5, R90, R11, R5, 0x1, P4 ;  /* 0x0000000b5a057211 */ /* 0x000fc600020f0c05 */
[----:B------:R0:W-:Y:S01]  /*5550*/  @P3 STG.E.U16 desc[UR36][R8.64], R15 ;  /* 0x0000000f08003986 */ /* 0x0001e2000c101524 */
[----:B------:R-:W-:Y:S05]  /*5560*/  @!P2 BRA `(.L_x_156) ;  /* 0x000000000004a947 */ /* 0x000fea0003800000 */
[----:B------:R1:W5:Y:S02]  /*5570*/  LDG.E.LTC128B.U16 R172, desc[UR36][R4.64+0x2] ;  /* 0x0000022404ac7981 */ /* 0x000364000c1e1520 */
.L_x_156:
[----:B------:R-:W-:Y:S05]  /*5580*/  BSYNC B1 ;  /* 0x0000000000017941 */ /* 0x000fea0003800000 */
.L_x_155:
[----:B-----5:R-:W-:Y:S01]  /*5590*/  IMAD.U32 R24, R172, 0x10000, RZ ;  /* 0x00010000ac187824 */ /* 0x020fe200078e00ff */
[----:B------:R-:W-:Y:S01]  /*55a0*/  ISETP.GT.AND P1, PT, R3, 0x88, PT ;  /* 0x000000880300780c */ /* 0x000fe20003f24270 */
[----:B0-----:R-:W-:Y:S01]  /*55b0*/  IMAD.WIDE.U32 R14, R153, R14, R162 ;  /* 0x0000000e990e7225 */ /* 0x001fe200078e00a2 */
[----:B------:R-:W-:Y:S03]  /*55c0*/  BSSY B1, `(.L_x_157) ;  /* 0x000000e000017945 */ /* 0x000fe60003800000 */
[----:B------:R-:W-:Y:S01]  /*55d0*/  FMUL R24, R24, R155 ;  /* 0x0000009b18187220 */ /* 0x000fe20000400000 */
[----:B------:R-:W-:Y:S01]  /*55e0*/  ISETP.GT.AND P3, PT, R0, RZ, P1 ;  /* 0x000000ff0000720c */ /* 0x000fe20000f64270 */
[----:B------:R-:W-:Y:S01]  /*55f0*/  IMAD.IADD R97, R97, 0x1, R15 ;  /* 0x0000000161617824 */ /* 0x000fe200078e020f */
[----:B------:R-:W-:Y:S01]  /*5600*/  IADD3 R21, P5, R20, R14, RZ ;  /* 0x0000000e14157210 */ /* 0x000fe20007fbe0ff */
[----:B------:R-:W-:Y:S01]  /*5610*/  FFMA R24, R25, R154, R24 ;  /* 0x0000009a19187223 */ /* 0x000fe20000000018 */
[----:B------:R-:W-:-:S03]  /*5620*/  IADD3 R20, P4, R6, R14, RZ ;  /* 0x0000000e06147210 */ /* 0x000fc60007f9e0ff */
[----:B------:R-:W-:Y:S01]  /*5630*/  IMAD.X R156, R97, 0x1, R157, P5 ;  /* 0x00000001619c7824 */ /* 0x000fe200028e069d */
[----:B------:R-:W-:Y:S02]  /*5640*/  F2FP.BF16.F32.PACK_AB R24, RZ, R24 ;  /* 0x00000018ff18723e */ /* 0x000fe400000010ff */
[----:B------:R-:W-:-:S03]  /*5650*/  LEA R14, P5, R21, R10, 0x1 ;  /* 0x0000000a150e7211 */ /* 0x000fc600078a08ff */
[----:B------:R0:W-:Y:S01]  /*5660*/  @P2 STG.E.U16 desc[UR36][R8.64+0x2], R24 ;  /* 0x0000021808002986 */ /* 0x0001e2000c101524 */
[----:B------:R-:W-:Y:S01]  /*5670*/  LEA.HI.X R15, R21, R11, R156, 0x1, P5 ;  /* 0x0000000b150f7211 */ /* 0x000fe200028f0c9c */
[----:B------:R-:W-:Y:S08]  /*5680*/  @!P3 BRA `(.L_x_158) ;  /* 0x000000000004b947 */ /* 0x000ff00003800000 */
[----:B------:R2:W5:Y:S02]  /*5690*/  LDG.E.LTC128B.U16 R172, desc[UR36][R14.64] ;  /* 0x000000240eac7981 */ /* 0x000564000c1e1520 */
.L_x_158:
[----:B------:R-:W-:Y:S05]  /*56a0*/  BSYNC B1 ;  /* 0x0000000000017941 */ /* 0x000fea0003800000 */
.L_x_157:
[----:B-----5:R-:W-:Y:S01]  /*56b0*/  IMAD.U32 R6, R172, 0x10000, RZ ;  /* 0x00010000ac067824 */ /* 0x020fe200078e00ff */
[----:B------:R-:W-:Y:S01]  /*56c0*/  ISETP.GT.AND P2, PT, R0, 0x1, P1 ;  /* 0x000000010000780c */ /* 0x000fe20000f44270 */
[----:B------:R-:W-:Y:S01]  /*56d0*/  IMAD.X R21, R7, 0x1, R97, P4 ;  /* 0x0000000107157824 */ /* 0x000fe200020e0661 */
[----:B------:R-:W-:Y:S01]  /*56e0*/  BSSY B1, `(.L_x_159) ;  /* 0x000000d000017945 */ /* 0x000fe20003800000 */
[----:B------:R-:W-:Y:S01]  /*56f0*/  FMUL R3, R6, R155 ;  /* 0x0000009b06037220 */ /* 0x000fe20000400000 */
[----:B------:R-:W-:Y:S01]  /*5700*/  IADD3 R6, P4, R8, R165, RZ ;  /* 0x000000a508067210 */ /* 0x000fe20007f9e0ff */
[----:B--2---:R-:W-:-:S04]  /*5710*/  IMAD.WIDE.U32 R14, R23, R12, R20 ;  /* 0x0000000c170e7225 */ /* 0x004fc800078e0014 */
[----:B------:R-:W-:Y:S01]  /*5720*/  FFMA R3, R26, R154, R3 ;  /* 0x0000009a1a037223 */ /* 0x000fe20000000003 */
[----:B------:R-:W-:Y:S01]  /*5730*/  IADD3.X R7, R9, R167, RZ, P4, !PT ;  /* 0x000000a709077210 */ /* 0x000fe200027fe4ff */
[----:B------:R-:W-:Y:S01]  /*5740*/  IMAD.IADD R13, R13, 0x1, R15 ;  /* 0x000000010d0d7824 */ /* 0x000fe200078e020f */
[C---:B------:R-:W-:Y:S02]  /*5750*/  LEA R10, P5, R14.reuse, R10, 0x1 ;  /* 0x0000000a0e0a7211 */ /* 0x040fe400078a08ff */
[----:B------:R-:W-:Y:S02]  /*5760*/  F2FP.BF16.F32.PACK_AB R3, RZ, R3 ;  /* 0x00000003ff03723e */ /* 0x000fe400000010ff */
[----:B------:R-:W-:-:S03]  /*5770*/  LEA.HI.X R11, R14, R11, R13, 0x1, P5 ;  /* 0x0000000b0e0b7211 */ /* 0x000fc600028f0c0d */
[----:B------:R2:W-:Y:S01]  /*5780*/  @P3 STG.E.U16 desc[UR36][R6.64], R3 ;  /* 0x0000000306003986 */ /* 0x0005e2000c101524 */
[----:B------:R-:W-:Y:S05]  /*5790*/  @!P2 BRA `(.L_x_160) ;  /* 0x000000000004a947 */ /* 0x000fea0003800000 */
[----:B------:R0:W5:Y:S02]  /*57a0*/  LDG.E.LTC128B.U16 R172, desc[UR36][R10.64+0x2] ;  /* 0x000002240aac7981 */ /* 0x000164000c1e1520 */
.L_x_160:
[----:B------:R-:W-:Y:S05]  /*57b0*/  BSYNC B1 ;  /* 0x0000000000017941 */ /* 0x000fea0003800000 */
.L_x_159:
[----:B-----5:R-:W-:Y:S01]  /*57c0*/  IMAD.U32 R12, R172, 0x10000, RZ ;  /* 0x00010000ac0c7824 */ /* 0x020fe200078e00ff */
[----:B------:R-:W-:Y:S01]  /*57d0*/  ISETP.GT.AND P3, PT, R0, 0x8, P0 ;  /* 0x000000080000780c */ /* 0x000fe20000764270 */
[----:B------:R-:W-:Y:S02]  /*57e0*/  BSSY B1, `(.L_x_161) ;  /* 0x0000007000017945 */ /* 0x000fe40003800000 */
[----:B------:R-:W-:-:S04]  /*57f0*/  FMUL R12, R12, R155 ;  /* 0x0000009b0c0c7220 */ /* 0x000fc80000400000 */
[----:B------:R-:W-:-:S05]  /*5800*/  FFMA R12, R27, R154, R12 ;  /* 0x0000009a1b0c7223 */ /* 0x000fca000000000c */
[----:B------:R-:W-:-:S05]  /*5810*/  F2FP.BF16.F32.PACK_AB R12, RZ, R12 ;  /* 0x0000000cff0c723e */ /* 0x000fca00000010ff */
[----:B------:R0:W-:Y:S01]  /*5820*/  @P2 STG.E.U16 desc[UR36][R6.64+0x2], R12 ;  /* 0x0000020c06002986 */ /* 0x0001e2000c101524 */
[----:B------:R-:W-:Y:S05]  /*5830*/  @!P3 BRA `(.L_x_162) ;  /* 0x000000000004b947 */ /* 0x000fea0003800000 */
[----:B------:R0:W5:Y:S02]  /*5840*/  LDG.E.LTC128B.U16 R172, desc[UR36][R4.64+0x10] ;  /* 0x0000102404ac7981 */ /* 0x000164000c1e1520 */
.L_x_162:
[----:B------:R-:W-:Y:S05]  /*5850*/  BSYNC B1 ;  /* 0x0000000000017941 */ /* 0x000fea0003800000 */
.L_x_161:
[----:B0-2--5:R-:W-:Y:S01]  /*5860*/  IMAD.U32 R6, R172, 0x10000, RZ ;  /* 0x00010000ac067824 */ /* 0x025fe200078e00ff */
[----:B------:R-:W-:Y:S01]  /*5870*/  ISETP.GT.AND P2, PT, R0, 0x9, P0 ;  /* 0x000000090000780c */ /* 0x000fe20000744270 */
[----:B------:R-:W-:Y:S01]  /*5880*/  IMAD.MOV.U32 R7, RZ, RZ, R9 ;  /* 0x000000ffff077224 */ /* 0x000fe200078e0009 */
[----:B------:R-:W-:Y:S01]  /*5890*/  BSSY B1, `(.L_x_163) ;  /* 0x0000008000017945 */ /* 0x000fe20003800000 */
[----:B------:R-:W-:Y:S01]  /*58a0*/  FMUL R3, R6, R155 ;  /* 0x0000009b06037220 */ /* 0x000fe20000400000 */
[----:B------:R-:W-:-:S03]  /*58b0*/  IMAD.MOV.U32 R6, RZ, RZ, R8 ;  /* 0x000000ffff067224 */ /* 0x000fc600078e0008 */
[----:B------:R-:W-:-:S05]  /*58c0*/  FFMA R3, R28, R154, R3 ;  /* 0x0000009a1c037223 */ /* 0x000fca0000000003 */
[----:B------:R-:W-:-:S05]  /*58d0*/  F2FP.BF16.F32.PACK_AB R3, RZ, R3 ;  /* 0x00000003ff03723e */ /* 0x000fca00000010ff */
[----:B------:R0:W-:Y:S01]  /*58e0*/  @P3 STG.E.U16 desc[UR36][R6.64+0x10], R3 ;  /* 0x0000100306003986 */ /* 0x0001e2000c101524 */
[----:B------:R-:W-:Y:S05]  /*58f0*/  @!P2 BRA `(.L_x_164) ;  /* 0x000000000004a947 */ /* 0x000fea0003800000 */
[----:B------:R2:W5:Y:S02]  /*5900*/  LDG.E.LTC128B.U16 R172, desc[UR36][R4.64+0x12] ;  /* 0x0000122404ac7981 */ /* 0x000564000c1e1520 */
.L_x_164:
[----:B------:R-:W-:Y:S05]  /*5910*/  BSYNC B1 ;  /* 0x0000000000017941 */ /* 0x000fea0003800000 */
.L_x_163:
        /* <DEDUP_REMOVED lines=9> */
.L_x_166:
[----:B------:R-:W-:Y:S05]  /*59b0*/  BSYNC B1 ;  /* 0x0000000000017941 */ /* 0x000fea0003800000 */
.L_x_165:
[----:B0----5:R-:W-:Y:S01]  /*59c0*/  IMAD.U32 R12, R172, 0x10000, RZ ;  /* 0x00010000ac0c7824 */ /* 0x021fe200078e00ff */
[----:B------:R-:W-:Y:S01]  /*59d0*/  IADD3 R8, P3, R165, R8, RZ ;  /* 0x00000008a5087210 */ /* 0x000fe20007f7e0ff */
[----:B------:R-:W-:Y:S01]  /*59e0*/  BSSY B1, `(.L_x_167) ;  /* 0x0000009000017945 */ /* 0x000fe20003800000 */
[----:B------:R-:W-:Y:S01]  /*59f0*/  ISETP.GT.AND P2, PT, R0, 0x9, P1 ;  /* 0x000000090000780c */ /* 0x000fe20000f44270 */
[----:B------:R-:W-:Y:S02]  /*5a00*/  FMUL R3, R12, R155 ;  /* 0x0000009b0c037220 */ /* 0x000fe40000400000 */
[----:B------:R-:W-:Y:S02]  /*5a10*/  IMAD.X R9, R167, 0x1, R9, P3 ;  /* 0x00000001a7097824 */ /* 0x000fe400018e0609 */
[----:B------:R-:W-:-:S05]  /*5a20*/  FFMA R3, R30, R154, R3 ;  /* 0x0000009a1e037223 */ /* 0x000fca0000000003 */
[----:B------:R-:W-:-:S05]  /*5a30*/  F2FP.BF16.F32.PACK_AB R3, RZ, R3 ;  /* 0x00000003ff03723e */ /* 0x000fca00000010ff */
[----:B------:R0:W-:Y:S01]  /*5a40*/  @P4 STG.E.U16 desc[UR36][R8.64+0x10], R3 ;  /* 0x0000100308004986 */ /* 0x0001e2000c101524 */
[----:B------:R-:W-:Y:S05]  /*5a50*/  @!P2 BRA `(.L_x_168) ;  /* 0x000000000004a947 */ /* 0x000fea0003800000 */
[----:B------:R0:W5:Y:S02]  /*5a60*/  LDG.E.LTC128B.U16 R172, desc[UR36][R10.64+0x12] ;  /* 0x000012240aac7981 */ /* 0x000164000c1e1520 */
.L_x_168:
[----:B------:R-:W-:Y:S05]  /*5a70*/  BSYNC B1 ;  /* 0x0000000000017941 */ /* 0x000fea0003800000 */
.L_x_167:
[----:B0----5:R-:W-:Y:S01]  /*5a80*/  IMAD.U32 R8, R172, 0x10000, RZ ;  /* 0x00010000ac087824 */ /* 0x021fe200078e00ff */
[----:B------:R-:W-:Y:S01]  /*5a90*/  ISETP.GT.AND P3, PT, R0, 0x10, P0 ;  /* 0x000000100000780c */ /* 0x000fe20000764270 */
[----:B------:R-:W-:Y:S02]  /*5aa0*/  BSSY B1, `(.L_x_169) ;  /* 0x0000009000017945 */ /* 0x000fe40003800000 */
[----:B------:R-:W-:-:S04]  /*5ab0*/  FMUL R8, R8, R155 ;  /* 0x0000009b08087220 */ /* 0x000fc80000400000 */
[----:B------:R-:W-:Y:S01]  /*5ac0*/  FFMA R31, R31, R154, R8 ;  /* 0x0000009a1f1f7223 */ /* 0x000fe20000000008 */
[----:B------:R-:W-:-:S04]  /*5ad0*/  IADD3 R8, P4, P5, R165, R158, R93 ;  /* 0x0000009ea5087210 */ /* 0x000fc80007d9e05d */
[----:B------:R-:W-:Y:S02]  /*5ae0*/  F2FP.BF16.F32.PACK_AB R31, RZ, R31 ;  /* 0x0000001fff1f723e */ /* 0x000fe400000010ff */
[----:B------:R-:W-:-:S05]  /*5af0*/  IADD3.X R9, R167, R159, R95, P4, P5 ;  /* 0x0000009fa7097210 */ /* 0x000fca00027ea45f */
[----:B------:R0:W-:Y:S01]  /*5b00*/  @P2 STG.E.U16 desc[UR36][R8.64+0x12], R31 ;  /* 0x0000121f08002986 */ /* 0x0001e2000c101524 */
[----:B------:R-:W-:Y:S05]  /*5b10*/  @!P3 BRA `(.L_x_170) ;  /* 0x000000000004b947 */ /* 0x000fea0003800000 */
[----:B------:R0:W5:Y:S02]  /*5b20*/  LDG.E.LTC128B.U16 R172, desc[UR36][R4.64+0x20] ;  /* 0x0000202404ac7981 */ /* 0x000164000c1e1520 */
.L_x_170:
[----:B------:R-:W-:Y:S05]  /*5b30*/  BSYNC B1 ;  /* 0x0000000000017941 */ /* 0x000fea0003800000 */
.L_x_169:
        /* <DEDUP_REMOVED lines=9> */
.L_x_172:
[----:B------:R-:W-:Y:S05]  /*5bd0*/  BSYNC B1 ;  /* 0x0000000000017941 */ /* 0x000fea0003800000 */
.L_x_171:
        /* <DEDUP_REMOVED lines=9> */
.L_x_174:
[----:B------:R-:W-:Y:S05]  /*5c70*/  BSYNC B1 ;  /* 0x0000000000017941 */ /* 0x000fea0003800000 */
.L_x_173:
[----:B0----5:R-:W-:Y:S01]  /*5c80*/  SHF.L.U32 R12, R172, 0x10, RZ ;  /* 0x00000010ac0c7819 */ /* 0x021fe200000006ff */
[----:B------:R-:W-:Y:S01]  /*5c90*/  BSSY B1, `(.L_x_175) ;  /* 0x0000008000017945 */ /* 0x000fe20003800000 */
[----:B------:R-:W-:-:S03]  /*5ca0*/  ISETP.GT.AND P2, PT, R0, 0x11, P1 ;  /* 0x000000110000780c */ /* 0x000fc60000f44270 */
[----:B------:R-:W-:-:S04]  /*5cb0*/  FMUL R3, R12, R155 ;  /* 0x0000009b0c037220 */ /* 0x000fc80000400000 */
[----:B------:R-:W-:-:S05]  /*5cc0*/  FFMA R3, R34, R154, R3 ;  /* 0x0000009a22037223 */ /* 0x000fca0000000003 */
[----:B------:R-:W-:-:S05]  /*5cd0*/  F2FP.BF16.F32.PACK_AB R3, RZ, R3 ;  /* 0x00000003ff03723e */ /* 0x000fca00000010ff */
[----:B------:R0:W-:Y:S01]  /*5ce0*/  @P3 STG.E.U16 desc[UR36][R8.64+0x20], R3 ;  /* 0x0000200308003986 */ /* 0x0001e2000c101524 */
[----:B------:R-:W-:Y:S05]  /*5cf0*/  @!P2 BRA `(.L_x_176) ;  /* 0x000000000004a947 */ /* 0x000fea0003800000 */
[----:B------:R0:W5:Y:S02]  /*5d00*/  LDG.E.LTC128B.U16 R172, desc[UR36][R10.64+0x22] ;  /* 0x000022240aac7981 */ /* 0x000164000c1e1520 */
.L_x_176:
[----:B------:R-:W-:Y:S05]  /*5d10*/  BSYNC B1 ;  /* 0x0000000000017941 */ /* 0x000fea0003800000 */
.L_x_175:
        /* <DEDUP_REMOVED lines=9> */
.L_x_178:
[----:B------:R-:W-:Y:S05]  /*5db0*/  BSYNC B1 ;  /* 0x0000000000017941 */ /* 0x000fea0003800000 */
.L_x_177:
[----:B0----5:R-:W-:Y:S01]  /*5dc0*/  IMAD.U32 R12, R172, 0x10000, RZ ;  /* 0x00010000ac0c7824 */ /* 0x021fe200078e00ff */
        /* <DEDUP_REMOVED lines=8> */
.L_x_180:
[----:B------:R-:W-:Y:S05]  /*5e50*/  BSYNC B1 ;  /* 0x0000000000017941 */ /* 0x000fea0003800000 */
.L_x_179:
        /* <DEDUP_REMOVED lines=9> */
.L_x_182:
[----:B------:R-:W-:Y:S05]  /*5ef0*/  BSYNC B1 ;  /* 0x0000000000017941 */ /* 0x000fea0003800000 */
.L_x_181:
        /* <DEDUP_REMOVED lines=9> */
.L_x_184:
[----:B------:R-:W-:Y:S05]  /*5f90*/  BSYNC B1 ;  /* 0x0000000000017941 */ /* 0x000fea0003800000 */
.L_x_183:
        /* <DEDUP_REMOVED lines=9> */
.L_x_186:
[----:B------:R-:W-:Y:S05]  /*6030*/  BSYNC B1 ;  /* 0x0000000000017941 */ /* 0x000fea0003800000 */
.L_x_185:
        /* <DEDUP_REMOVED lines=9> */
.L_x_188:
[----:B------:R-:W-:Y:S05]  /*60d0*/  BSYNC B1 ;  /* 0x0000000000017941 */ /* 0x000fea0003800000 */
.L_x_187:
        /* <DEDUP_REMOVED lines=9> */
.L_x_190:
[----:B------:R-:W-:Y:S05]  /*6170*/  BSYNC B1 ;  /* 0x0000000000017941 */ /* 0x000fea0003800000 */
.L_x_189:
        /* <DEDUP_REMOVED lines=9> */
.L_x_192:
[----:B------:R-:W-:Y:S05]  /*6210*/  BSYNC B1 ;  /* 0x0000000000017941 */ /* 0x000fea0003800000 */
.L_x_191:
        /* <DEDUP_REMOVED lines=9> */
.L_x_194:
[----:B------:R-:W-:Y:S05]  /*62b0*/  BSYNC B1 ;  /* 0x0000000000017941 */ /* 0x000fea0003800000 */
.L_x_193:
        /* <DEDUP_REMOVED lines=9> */
.L_x_196:
[----:B------:R-:W-:Y:S05]  /*6350*/  BSYNC B1 ;  /* 0x0000000000017941 */ /* 0x000fea0003800000 */
.L_x_195:
[----:B-----5:R-:W-:Y:S01]  /*6360*/  SHF.L.U32 R12, R172, 0x10, RZ ;  /* 0x00000010ac0c7819 */ /* 0x020fe200000006ff */
        /* <DEDUP_REMOVED lines=8> */
.L_x_198:
[----:B------:R-:W-:Y:S05]  /*63f0*/  BSYNC B1 ;  /* 0x0000000000017941 */ /* 0x000fea0003800000 */
.L_x_197:
        /* <DEDUP_REMOVED lines=9> */
.L_x_200:
[----:B------:R-:W-:Y:S05]  /*6490*/  BSYNC B1 ;  /* 0x0000000000017941 */ /* 0x000fea0003800000 */
.L_x_199:
        /* <DEDUP_REMOVED lines=9> */
.L_x_202:
[----:B------:R-:W-:Y:S05]  /*6530*/  BSYNC B1 ;  /* 0x0000000000017941 */ /* 0x000fea0003800000 */
.L_x_201:
        /* <DEDUP_REMOVED lines=9> */
.L_x_204:
[----:B------:R-:W-:Y:S05]  /*65d0*/  BSYNC B1 ;  /* 0x0000000000017941 */ /* 0x000fea0003800000 */
.L_x_203:
        /* <DEDUP_REMOVED lines=9> */
.L_x_206:
[----:B------:R-:W-:Y:S05]  /*6670*/  BSYNC B1 ;  /* 0x0000000000017941 */ /* 0x000fea0003800000 */
.L_x_205:
        /* <DEDUP_REMOVED lines=9> */
.L_x_208:
[----:B------:R-:W-:Y:S05]  /*6710*/  BSYNC B1 ;  /* 0x0000000000017941 */ /* 0x000fea0003800000 */
.L_x_207:
        /* <DEDUP_REMOVED lines=9> */
.L_x_210:
[----:B------:R-:W-:Y:S05]  /*67b0*/  BSYNC B1 ;  /* 0x0000000000017941 */ /* 0x000fea0003800000 */
.L_x_209:
        /* <DEDUP_REMOVED lines=9> */
.L_x_212:
[----:B------:R-:W-:Y:S05]  /*6850*/  BSYNC B1 ;  /* 0x0000000000017941 */ /* 0x000fea0003800000 */
.L_x_211:
        /* <DEDUP_REMOVED lines=9> */
.L_x_214:
[----:B------:R-:W-:Y:S05]  /*68f0*/  BSYNC B1 ;  /* 0x0000000000017941 */ /* 0x000fea0003800000 */
.L_x_213:
        /* <DEDUP_REMOVED lines=9> */
.L_x_216:
[----:B------:R-:W-:Y:S05]  /*6990*/  BSYNC B1 ;  /* 0x0000000000017941 */ /* 0x000fea0003800000 */
.L_x_215:
        /* <DEDUP_REMOVED lines=9> */
.L_x_218:
[----:B------:R-:W-:Y:S05]  /*6a30*/  BSYNC B1 ;  /* 0x0000000000017941 */ /* 0x000fea0003800000 */
.L_x_217:
        /* <DEDUP_REMOVED lines=9> */
.L_x_220:
[----:B------:R-:W-:Y:S05]  /*6ad0*/  BSYNC B1 ;  /* 0x0000000000017941 */ /* 0x000fea0003800000 */
.L_x_219:
        /* <DEDUP_REMOVED lines=9> */
.L_x_222:
[----:B------:R-:W-:Y:S05]  /*6b70*/  BSYNC B1 ;  /* 0x0000000000017941 */ /* 0x000fea0003800000 */
.L_x_221:
        /* <DEDUP_REMOVED lines=9> */
.L_x_224:
[----:B------:R-:W-:Y:S05]  /*6c10*/  BSYNC B1 ;  /* 0x0000000000017941 */ /* 0x000fea0003800000 */
.L_x_223:
        /* <DEDUP_REMOVED lines=9> */
.L_x_226:
[----:B------:R-:W-:Y:S05]  /*6cb0*/  BSYNC B1 ;  /* 0x0000000000017941 */ /* 0x000fea0003800000 */
.L_x_225:
        /* <DEDUP_REMOVED lines=9> */
.L_x_228:
[----:B------:R-:W-:Y:S05]  /*6d50*/  BSYNC B1 ;  /* 0x0000000000017941 */ /* 0x000fea0003800000 */
.L_x_227:
        /* <DEDUP_REMOVED lines=9> */
.L_x_230:
[----:B------:R-:W-:Y:S05]  /*6df0*/  BSYNC B1 ;  /* 0x0000000000017941 */ /* 0x000fea0003800000 */
.L_x_229:
        /* <DEDUP_REMOVED lines=9> */
.L_x_232:
[----:B------:R-:W-:Y:S05]  /*6e90*/  BSYNC B1 ;  /* 0x0000000000017941 */ /* 0x000fea0003800000 */
.L_x_231:
        /* <DEDUP_REMOVED lines=9> */
.L_x_234:
[----:B------:R-:W-:Y:S05]  /*6f30*/  BSYNC B1 ;  /* 0x0000000000017941 */ /* 0x000fea0003800000 */
.L_x_233:
        /* <DEDUP_REMOVED lines=9> */
.L_x_236:
[----:B------:R-:W-:Y:S05]  /*6fd0*/  BSYNC B1 ;  /* 0x0000000000017941 */ /* 0x000fea0003800000 */
.L_x_235:
        /* <DEDUP_REMOVED lines=9> */
.L_x_238:
[----:B------:R-:W-:Y:S05]  /*7070*/  BSYNC B1 ;  /* 0x0000000000017941 */ /* 0x000fea0003800000 */
.L_x_237:
        /* <DEDUP_REMOVED lines=9> */
.L_x_240:
[----:B------:R-:W-:Y:S05]  /*7110*/  BSYNC B1 ;  /* 0x0000000000017941 */ /* 0x000fea0003800000 */
.L_x_239:
        /* <DEDUP_REMOVED lines=9> */
.L_x_242:
[----:B------:R-:W-:Y:S05]  /*71b0*/  BSYNC B1 ;  /* 0x0000000000017941 */ /* 0x000fea0003800000 */
.L_x_241:
        /* <DEDUP_REMOVED lines=9> */
.L_x_244:
[----:B------:R-:W-:Y:S05]  /*7250*/  BSYNC B1 ;  /* 0x0000000000017941 */ /* 0x000fea0003800000 */
.L_x_243:
        /* <DEDUP_REMOVED lines=9> */
.L_x_246:
[----:B------:R-:W-:Y:S05]  /*72f0*/  BSYNC B1 ;  /* 0x0000000000017941 */ /* 0x000fea0003800000 */
.L_x_245:
        /* <DEDUP_REMOVED lines=9> */
.L_x_248:
[----:B------:R-:W-:Y:S05]  /*7390*/  BSYNC B1 ;  /* 0x0000000000017941 */ /* 0x000fea0003800000 */
.L_x_247:
        /* <DEDUP_REMOVED lines=9> */
.L_x_250:
[----:B------:R-:W-:Y:S05]  /*7430*/  BSYNC B1 ;  /* 0x0000000000017941 */ /* 0x000fea0003800000 */
.L_x_249:
        /* <DEDUP_REMOVED lines=9> */
.L_x_252:
[----:B------:R-:W-:Y:S05]  /*74d0*/  BSYNC B1 ;  /* 0x0000000000017941 */ /* 0x000fea0003800000 */
.L_x_251:
        /* <DEDUP_REMOVED lines=9> */
.L_x_254:
[----:B------:R-:W-:Y:S05]  /*7570*/  BSYNC B1 ;  /* 0x0000000000017941 */ /* 0x000fea0003800000 */
.L_x_253:
        /* <DEDUP_REMOVED lines=9> */
.L_x_256:
[----:B------:R-:W-:Y:S05]  /*7610*/  BSYNC B1 ;  /* 0x0000000000017941 */ /* 0x000fea0003800000 */
.L_x_255:
        /* <DEDUP_REMOVED lines=9> */
.L_x_258:
[----:B------:R-:W-:Y:S05]  /*76b0*/  BSYNC B1 ;  /* 0x0000000000017941 */ /* 0x000fea0003800000 */
.L_x_257:
        /* <DEDUP_REMOVED lines=9> */
.L_x_260:
[----:B------:R-:W-:Y:S05]  /*7750*/  BSYNC B1 ;  /* 0x0000000000017941 */ /* 0x000fea0003800000 */
.L_x_259:
        /* <DEDUP_REMOVED lines=9> */
.L_x_262:
[----:B------:R-:W-:Y:S05]  /*77f0*/  BSYNC B1 ;  /* 0x0000000000017941 */ /* 0x000fea0003800000 */
.L_x_261:
        /* <DEDUP_REMOVED lines=9> */
.L_x_264:
[----:B------:R-:W-:Y:S05]  /*7890*/  BSYNC B1 ;  /* 0x0000000000017941 */ /* 0x000fea0003800000 */
.L_x_263:
        /* <DEDUP_REMOVED lines=9> */
.L_x_266:
[----:B------:R-:W-:Y:S05]  /*7930*/  BSYNC B1 ;  /* 0x0000000000017941 */ /* 0x000fea0003800000 */
.L_x_265:
        /* <DEDUP_REMOVED lines=9> */
.L_x_268:
[----:B------:R-:W-:Y:S05]  /*79d0*/  BSYNC B1 ;  /* 0x0000000000017941 */ /* 0x000fea0003800000 */
.L_x_267:
        /* <DEDUP_REMOVED lines=9> */
.L_x_270:
[----:B------:R-:W-:Y:S05]  /*7a70*/  BSYNC B1 ;  /* 0x0000000000017941 */ /* 0x000fea0003800000 */
.L_x_269:
        /* <DEDUP_REMOVED lines=9> */
.L_x_272:
[----:B------:R-:W-:Y:S05]  /*7b10*/  BSYNC B1 ;  /* 0x0000000000017941 */ /* 0x000fea0003800000 */
.L_x_271:
        /* <DEDUP_REMOVED lines=9> */
.L_x_274:
[----:B------:R-:W-:Y:S05]  /*7bb0*/  BSYNC B1 ;  /* 0x0000000000017941 */ /* 0x000fea0003800000 */
.L_x_273:
        /* <DEDUP_REMOVED lines=9> */
.L_x_276:
[----:B------:R-:W-:Y:S05]  /*7c50*/  BSYNC B1 ;  /* 0x0000000000017941 */ /* 0x000fea0003800000 */
.L_x_275:
[----:B012--5:R-:W-:Y:S01]  /*7c60*/  IMAD.U32 R4, R172, 0x10000, RZ ;  /* 0x00010000ac047824 */ /* 0x027fe200078e00ff */
        /* <DEDUP_REMOVED lines=8> */
.L_x_278:
[----:B------:R-:W-:Y:S05]  /*7cf0*/  BSYNC B1 ;  /* 0x0000000000017941 */ /* 0x000fea0003800000 */
.L_x_277:
[----:B0----5:R-:W-:Y:S01]  /*7d00*/  IMAD.U32 R4, R172, 0x10000, RZ ;  /* 0x00010000ac047824 */ /* 0x021fe200078e00ff */
[----:B------:R-:W-:Y:S01]  /*7d10*/  ISETP.GT.AND P1, PT, R0, 0x79, P1 ;  /* 0x000000790000780c */ /* 0x000fe20000f24270 */
[----:B------:R-:W-:Y:S01]  /*7d20*/  @P2 IMAD.MOV.U32 R5, RZ, RZ, R9 ;  /* 0x000000ffff052224 */ /* 0x000fe200078e0009 */
[----:B------:R-:W-:Y:S01]  /*7d30*/  BSSY B1, `(.L_x_279) ;  /* 0x0000008000017945 */ /* 0x000fe20003800000 */
[----:B------:R-:W-:Y:S01]  /*7d40*/  FMUL R3, R4, R155 ;  /* 0x0000009b04037220 */ /* 0x000fe20000400000 */
[----:B------:R-:W-:-:S03]  /*7d50*/  @P2 IMAD.MOV.U32 R4, RZ, RZ, R8 ;  /* 0x000000ffff042224 */ /* 0x000fc600078e0008 */
[----:B------:R-:W-:-:S05]  /*7d60*/  FFMA R3, R86, R154, R3 ;  /* 0x0000009a56037223 */ /* 0x000fca0000000003 */
[----:B------:R-:W-:-:S05]  /*7d70*/  F2FP.BF16.F32.PACK_AB R3, RZ, R3 ;  /* 0x00000003ff03723e */ /* 0x000fca00000010ff */
[----:B------:R0:W-:Y:S01]  /*7d80*/  @P2 STG.E.U16 desc[UR36][R4.64+0xf0], R3 ;  /* 0x0000f00304002986 */ /* 0x0001e2000c101524 */
[----:B------:R-:W-:Y:S05]  /*7d90*/  @!P1 BRA `(.L_x_280) ;  /* 0x0000000000049947 */ /* 0x000fea0003800000 */
[----:B------:R2:W5:Y:S02]  /*7da0*/  LDG.E.LTC128B.U16 R172, desc[UR36][R10.64+0xf2] ;  /* 0x0000f2240aac7981 */ /* 0x000564000c1e1520 */
.L_x_280:
[----:B------:R-:W-:Y:S05]  /*7db0*/  BSYNC B1 ;  /* 0x0000000000017941 */ /* 0x000fea0003800000 */
.L_x_279:
[----:B------:R-:W-:Y:S05]  /*7dc0*/  @!P1 BRA `(.L_x_281) ;  /* 0x00000024004c9947 */ /* 0x000fea0003800000 */
[----:B-----5:R-:W-:-:S05]  /*7dd0*/  SHF.L.U32 R172, R172, 0x10, RZ ;  /* 0x00000010acac7819 */ /* 0x020fca00000006ff */
[----:B------:R-:W-:-:S04]  /*7de0*/  FMUL R172, R172, R155 ;  /* 0x0000009bacac7220 */ /* 0x000fc80000400000 */
[----:B------:R-:W-:-:S05]  /*7df0*/  FFMA R172, R87, R154, R172 ;  /* 0x0000009a57ac7223 */ /* 0x000fca00000000ac */
[----:B------:R-:W-:-:S05]  /*7e00*/  F2FP.BF16.F32.PACK_AB R172, RZ, R172 ;  /* 0x000000acffac723e */ /* 0x000fca00000010ff */
[----:B------:R0:W-:Y:S01]  /*7e10*/  STG.E.U16 desc[UR36][R8.64+0xf2], R172 ;  /* 0x0000f2ac08007986 */ /* 0x0001e2000c101524 */
[----:B------:R-:W-:Y:S05]  /*7e20*/  BRA `(.L_x_281) ;  /* 0x0000002400347947 */ /* 0x000fea0003800000 */
.L_x_30:
[----:B------:R-:W-:Y:S01]  /*7e30*/  ULDC.64 UR4, c[0x0][0x5c0] ;  /* 0x0001700000047ab9 */ /* 0x000fe20000000a00 */
[-C--:B------:R-:W-:Y:S01]  /*7e40*/  FMUL R88, R88, R154.reuse ;  /* 0x0000009a58587220 */ /* 0x080fe20000400000 */
[----:B------:R-:W-:Y:S01]  /*7e50*/  LEA R8, P0, R166, UR4, 0x1 ;  /* 0x00000004a6087c11 */ /* 0x000fe2000f8008ff */
[----:B------:R-:W-:Y:S01]  /*7e60*/  IMAD.SHL.U32 R7, R4, 0x10, RZ ;  /* 0x0000001004077824 */ /* 0x000fe200078e00ff */
[----:B------:R-:W-:Y:S01]  /*7e70*/  ISETP.GT.AND P2, PT, R0, 0x1, P3 ;  /* 0x000000010000780c */ /* 0x000fe20001f44270 */
[-C--:B------:R-:W-:Y:S01]  /*7e80*/  FMUL R89, R89, R154.reuse ;  /* 0x0000009a59597220 */ /* 0x080fe20000400000 */
[----:B------:R-:W-:Y:S01]  /*7e90*/  LEA.HI.X R9, R166, UR5, R169, 0x1, P0 ;  /* 0x00000005a6097c11 */ /* 0x000fe200080f0ca9 */
[-C--:B------:R-:W-:Y:S01]  /*7ea0*/  FMUL R90, R90, R154.reuse ;  /* 0x0000009a5a5a7220 */ /* 0x080fe20000400000 */
[----:B------:R-:W-:Y:S01]  /*7eb0*/  ISETP.GT.AND P0, PT, R3, 0x8, PT ;  /* 0x000000080300780c */ /* 0x000fe20003f04270 */
[----:B------:R-:W-:Y:S01]  /*7ec0*/  FMUL R91, R91, R154 ;  /* 0x0000009a5b5b7220 */ /* 0x000fe20000400000 */
[----:B------:R-:W-:Y:S01]  /*7ed0*/  F2FP.BF16.F32.PACK_AB R88, RZ, R88 ;  /* 0x00000058ff58723e */ /* 0x000fe200000010ff */
[-C--:B------:R-:W-:Y:S01]  /*7ee0*/  FMUL R92, R92, R154.reuse ;  /* 0x0000009a5c5c7220 */ /* 0x080fe20000400000 */
[----:B------:R-:W-:Y:S01]  /*7ef0*/  ISETP.GT.AND P4, PT, R0, RZ, P0 ;  /* 0x000000ff0000720c */ /* 0x000fe20000784270 */
[----:B------:R-:W-:Y:S01]  /*7f00*/  FMUL R93, R93, R154 ;  /* 0x0000009a5d5d7220 */ /* 0x000fe20000400000 */
[----:B------:R-:W-:Y:S01]  /*7f10*/  SHF.L.U64.HI R6, R4, 0x4, R5 ;  /* 0x0000000404067819 */ /* 0x000fe20000010205 */
[----:B------:R-:W-:Y:S01]  /*7f20*/  @P1 STG.E.U16 desc[UR36][R8.64], R88 ;  /* 0x0000005808001986 */ /* 0x000fe2000c101524 */
[----:B------:R-:W-:Y:S01]  /*7f30*/  IADD3 R10, P5, R7, R8, RZ ;  /* 0x00000008070a7210 */ /* 0x000fe20007fbe0ff */
[-C--:B------:R-:W-:Y:S01]  /*7f40*/  FMUL R94, R94, R154.reuse ;  /* 0x0000009a5e5e7220 */ /* 0x080fe20000400000 */
[----:B------:R-:W-:Y:S01]  /*7f50*/  ISETP.GT.AND P1, PT, R0, 0x1, P0 ;  /* 0x000000010000780c */ /* 0x000fe20000724270 */
[----:B------:R-:W-:Y:S01]  /*7f60*/  FMUL R95, R95, R154 ;  /* 0x0000009a5f5f7220 */ /* 0x000fe20000400000 */
[----:B------:R-:W-:Y:S01]  /*7f70*/  F2FP.BF16.F32.PACK_AB R89, RZ, R89 ;  /* 0x00000059ff59723e */ /* 0x000fe200000010ff */
[----:B------:R-:W-:Y:S01]  /*7f80*/  IMAD.X R11, R6, 0x1, R9, P5 ;  /* 0x00000001060b7824 */ /* 0x000fe200028e0609 */
[----:B------:R-:W-:Y:S01]  /*7f90*/  F2FP.BF16.F32.PACK_AB R90, RZ, R90 ;  /* 0x0000005aff5a723e */ /* 0x000fe200000010ff */
[-C--:B------:R-:W-:Y:S01]  /*7fa0*/  FMUL R96, R96, R154.reuse ;  /* 0x0000009a60607220 */ /* 0x080fe20000400000 */
[----:B------:R-:W-:Y:S01]  /*7fb0*/  F2FP.BF16.F32.PACK_AB R91, RZ, R91 ;  /* 0x0000005bff5b723e */ /* 0x000fe200000010ff */
[----:B------:R-:W-:Y:S01]  /*7fc0*/  @P2 STG.E.U16 desc[UR36][R8.64+0x2], R89 ;  /* 0x0000025908002986 */ /* 0x000fe2000c101524 */
[C---:B------:R-:W-:Y:S01]  /*7fd0*/  ISETP.GT.AND P5, PT, R0.reuse, 0x9, P3 ;  /* 0x000000090000780c */ /* 0x040fe20001fa4270 */
[-C--:B------:R-:W-:Y:S01]  /*7fe0*/  FMUL R97, R97, R154.reuse ;  /* 0x0000009a61617220 */ /* 0x080fe20000400000 */
[C---:B------:R-:W-:Y:S01]  /*7ff0*/  ISETP.GT.AND P2, PT, R0.reuse, 0x8, P0 ;  /* 0x000000080000780c */ /* 0x040fe20000744270 */
[----:B------:R-:W-:Y:S01]  /*8000*/  @P4 STG.E.U16 desc[UR36][R10.64], R90 ;  /* 0x0000005a0a004986 */ /* 0x000fe2000c101524 */
[----:B------:R-:W-:Y:S01]  /*8010*/  ISETP.GT.AND P4, PT, R0, 0x8, P3 ;  /* 0x000000080000780c */ /* 0x000fe20001f84270 */
[----:B------:R-:W-:Y:S01]  /*8020*/  FMUL R98, R98, R154 ;  /* 0x0000009a62627220 */ /* 0x000fe20000400000 */
[----:B------:R-:W-:Y:S01]  /*8030*/  F2FP.BF16.F32.PACK_AB R92, RZ, R92 ;  /* 0x0000005cff5c723e */ /* 0x000fe200000010ff */
[----:B------:R-:W-:Y:S01]  /*8040*/  @P1 STG.E.U16 desc[UR36][R10.64+0x2], R91 ;  /* 0x0000025b0a001986 */ /* 0x000fe2000c101524 */
[----:B------:R-:W-:Y:S01]  /*8050*/  ISETP.GT.AND P1, PT, R0, 0x9, P0 ;  /* 0x000000090000780c */ /* 0x000fe20000724270 */
[-C--:B------:R-:W-:Y:S01]  /*8060*/  FMUL R99, R99, R154.reuse ;  /* 0x0000009a63637220 */ /* 0x080fe20000400000 */
[----:B------:R-:W-:Y:S01]  /*8070*/  F2FP.BF16.F32.PACK_AB R93, RZ, R93 ;  /* 0x0000005dff5d723e */ /* 0x000fe200000010ff */
[----:B------:R-:W-:Y:S01]  /*8080*/  FMUL R100, R100, R154 ;  /* 0x0000009a64647220 */ /* 0x000fe20000400000 */
[----:B------:R-:W-:Y:S01]  /*8090*/  F2FP.BF16.F32.PACK_AB R94, RZ, R94 ;  /* 0x0000005eff5e723e */ /* 0x000fe200000010ff */
[-C--:B------:R-:W-:Y:S01]  /*80a0*/  FMUL R101, R101, R154.reuse ;  /* 0x0000009a65657220 */ /* 0x080fe20000400000 */
[----:B------:R-:W-:Y:S01]  /*80b0*/  F2FP.BF16.F32.PACK_AB R95, RZ, R95 ;  /* 0x0000005fff5f723e */ /* 0x000fe200000010ff */
[----:B------:R-:W-:Y:S01]  /*80c0*/  FMUL R102, R102, R154 ;  /* 0x0000009a66667220 */ /* 0x000fe20000400000 */
[----:B------:R-:W-:Y:S01]  /*80d0*/  F2FP.BF16.F32.PACK_AB R96, RZ, R96 ;  /* 0x00000060ff60723e */ /* 0x000fe200000010ff */
[----:B------:R-:W-:Y:S01]  /*80e0*/  @P4 STG.E.U16 desc[UR36][R8.64+0x10], R92 ;  /* 0x0000105c08004986 */ /* 0x000fe2000c101524 */
[C---:B------:R-:W-:Y:S01]  /*80f0*/  ISETP.GT.AND P4, PT, R0.reuse, 0x10, P3 ;  /* 0x000000100000780c */ /* 0x040fe20001f84270 */
[-C--:B------:R-:W-:Y:S01]  /*8100*/  FMUL R103, R103, R154.reuse ;  /* 0x0000009a67677220 */ /* 0x080fe20000400000 */
[----:B------:R-:W-:Y:S01]  /*8110*/  F2FP.BF16.F32.PACK_AB R97, RZ, R97 ;  /* 0x00000061ff61723e */ /* 0x000fe200000010ff */
[----:B------:R-:W-:Y:S01]  /*8120*/  @P5 STG.E.U16 desc[UR36][R8.64+0x12], R93 ;  /* 0x0000125d08005986 */ /* 0x000fe2000c101524 */
[----:B------:R-:W-:Y:S01]  /*8130*/  ISETP.GT.AND P5, PT, R0, 0x11, P0 ;  /* 0x000000110000780c */ /* 0x000fe200007a4270 */
        /* <DEDUP_REMOVED lines=74> */
[-C--:B------:R-:W-:Y:S01]  /*85e0*/  FMUL R125, R125, R154.reuse ;  /* 0x0000009a7d7d7220 */ /* 0x080fe20000400000 */
[----:B------:R-:W-:Y:S01]  /*85f0*/  F2FP.BF16.F32.PACK_AB R119, RZ, R119 ;  /* 0x00000077ff77723e */ /* 0x000fe200000010ff */
[----:B------:R-:W-:Y:S01]  /*8600*/  FMUL R126, R126, R154 ;  /* 0x0000009a7e7e7220 */ /* 0x000fe20000400000 */
[----:B------:R-:W-:Y:S01]  /*8610*/  F2FP.BF16.F32.PACK_AB R120, RZ, R120 ;  /* 0x00000078ff78723e */ /* 0x000fe200000010ff */
        /* <DEDUP_REMOVED lines=64> */
[----:B------:R-:W-:Y:S01]  /*8a20*/  FMUL R145, R145, R154 ;  /* 0x0000009a91917220 */ /* 0x000fe20000400000 */
[----:B------:R-:W-:Y:S01]  /*8a30*/  F2FP.BF16.F32.PACK_AB R139, RZ, R139 ;  /* 0x0000008bff8b723e */ /* 0x000fe200000010ff */
[----:B------:R-:W-:Y:S01]  /*8a40*/  IMAD.SHL.U32 R21, R4, 0x100, RZ ;  /* 0x0000010004157824 */ /* 0x000fe200078e00ff */
[----:B------:R-:W-:Y:S01]  /*8a50*/  F2FP.BF16.F32.PACK_AB R140, RZ, R140 ;  /* 0x0000008cff8c723e */ /* 0x000fe200000010ff */
[----:B------:R-:W-:Y:S01]  /*8a60*/  @P1 STG.E.U16 desc[UR36][R8.64+0x90], R124 ;  /* 0x0000907c08001986 */ /* 0x000fe2000c101524 */
[----:B------:R-:W-:Y:S01]  /*8a70*/  ISETP.GT.AND P1, PT, R0, 0x50, P3 ;  /* 0x000000500000780c */ /* 0x000fe20001f24270 */
[-C--:B------:R-:W-:Y:S01]  /*8a80*/  FMUL R146, R146, R154.reuse ;  /* 0x0000009a92927220 */ /* 0x080fe20000400000 */
[----:B------:R-:W-:Y:S01]  /*8a90*/  F2FP.BF16.F32.PACK_AB R141, RZ, R141 ;  /* 0x0000008dff8d723e */ /* 0x000fe200000010ff */
[----:B------:R-:W-:Y:S01]  /*8aa0*/  @P2 STG.E.U16 desc[UR36][R8.64+0x92], R125 ;  /* 0x0000927d08002986 */ /* 0x000fe2000c101524 */
[C---:B------:R-:W-:Y:S01]  /*8ab0*/  ISETP.GT.AND P2, PT, R0.reuse, 0x51, P3 ;  /* 0x000000510000780c */ /* 0x040fe20001f44270 */
[----:B------:R-:W-:Y:S01]  /*8ac0*/  FMUL R147, R147, R154 ;  /* 0x0000009a93937220 */ /* 0x000fe20000400000 */
        /* <DEDUP_REMOVED lines=12> */
[----:B------:R-:W-:Y:S01]  /*8b90*/  SHF.L.U64.HI R15, R4, 0x8, R5 ;  /* 0x00000008040f7819 */ /* 0x000fe20000010205 */
[----:B------:R-:W-:Y:S01]  /*8ba0*/  @P2 STG.E.U16 desc[UR36][R8.64+0xa2], R129 ;  /* 0x0000a28108002986 */ /* 0x000fe2000c101524 */
[C---:B------:R-:W-:Y:S01]  /*8bb0*/  ISETP.GT.AND P2, PT, R0.reuse, 0x59, P3 ;  /* 0x000000590000780c */ /* 0x040fe20001f44270 */
        /* <DEDUP_REMOVED lines=56> */
[----:B------:R-:W-:Y:S01]  /*8f40*/  FMUL R39, R39, R154 ;  /* 0x0000009a27277220 */ /* 0x000fe20000400000 */
[----:B------:R-:W-:Y:S01]  /*8f50*/  F2FP.BF16.F32.PACK_AB R33, RZ, R33 ;  /* 0x00000021ff21723e */ /* 0x000fe200000010ff */
[----:B------:R-:W-:Y:S01]  /*8f60*/  @P2 STG.E.U16 desc[UR36][R10.64+0xd0], R142 ;  /* 0x0000d08e0a002986 */ /* 0x000fe2000c101524 */
[----:B------:R-:W-:Y:S01]  /*8f70*/  F2FP.BF16.F32.PACK_AB R34, RZ, R34 ;  /* 0x00000022ff22723e */ /* 0x000fe200000010ff */
[-C--:B------:R-:W-:Y:S01]  /*8f80*/  FMUL R40, R40, R154.reuse ;  /* 0x0000009a28287220 */ /* 0x080fe20000400000 */
[----:B------:R-:W-:Y:S01]  /*8f90*/  F2FP.BF16.F32.PACK_AB R35, RZ, R35 ;  /* 0x00000023ff23723e */ /* 0x000fe200000010ff */
[----:B------:R-:W-:Y:S01]  /*8fa0*/  FMUL R41, R41, R154 ;  /* 0x0000009a29297220 */ /* 0x000fe20000400000 */
[----:B------:R-:W-:Y:S01]  /*8fb0*/  F2FP.BF16.F32.PACK_AB R36, RZ, R36 ;  /* 0x00000024ff24723e */ /* 0x000fe200000010ff */
[----:B------:R-:W-:Y:S01]  /*8fc0*/  @P4 STG.E.U16 desc[UR36][R10.64+0xd2], R143 ;  /* 0x0000d28f0a004986 */ /* 0x000fe2000c101524 */
[----:B------:R-:W-:Y:S01]  /*8fd0*/  ISETP.GT.AND P4, PT, R0, 0x71, P0 ;  /* 0x000000710000780c */ /* 0x000fe20000784270 */
[----:B------:R-:W-:Y:S01]  /*8fe0*/  FMUL R42, R42, R154 ;  /* 0x0000009a2a2a7220 */ /* 0x000fe20000400000 */
[----:B------:R-:W-:Y:S01]  /*8ff0*/  F2FP.BF16.F32.PACK_AB R37, RZ, R37 ;  /* 0x00000025ff25723e */ /* 0x000fe200000010ff */
[----:B------:R-:W-:Y:S01]  /*9000*/  @P5 STG.E.U16 desc[UR36][R8.64+0xe0], R144 ;  /* 0x0000e09008005986 */ /* 0x000fe2000c101524 */
[----:B------:R-:W-:Y:S01]  /*9010*/  ISETP.GT.AND P5, PT, R0, 0x70, P0 ;  /* 0x000000700000780c */ /* 0x000fe200007a4270 */
[----:B------:R-:W-:Y:S01]  /*9020*/  @P1 IMAD.MOV.U32 R4, RZ, RZ, R8 ;  /* 0x000000ffff041224 */ /* 0x000fe200078e0008 */
[----:B------:R-:W-:Y:S01]  /*9030*/  F2FP.BF16.F32.PACK_AB R38, RZ, R38 ;  /* 0x00000026ff26723e */ /* 0x000fe200000010ff */
[----:B------:R-:W-:Y:S01]  /*9040*/  @P1 IMAD.MOV.U32 R5, RZ, RZ, R9 ;  /* 0x000000ffff051224 */ /* 0x000fe200078e0009 */
[----:B------:R-:W-:Y:S01]  /*9050*/  F2FP.BF16.F32.PACK_AB R39, RZ, R39 ;  /* 0x00000027ff27723e */ /* 0x000fe200000010ff */
[----:B------:R-:W-:Y:S01]  /*9060*/  FMUL R43, R43, R154 ;  /* 0x0000009a2b2b7220 */ /* 0x000fe20000400000 */
[----:B------:R-:W-:Y:S01]  /*9070*/  F2FP.BF16.F32.PACK_AB R40, RZ, R40 ;  /* 0x00000028ff28723e */ /* 0x000fe200000010ff */
[----:B------:R-:W-:Y:S01]  /*9080*/  FMUL R44, R44, R154 ;  /* 0x0000009a2c2c7220 */ /* 0x000fe20000400000 */
[----:B------:R0:W-:Y:S01]  /*9090*/  @P1 STG.E.U16 desc[UR36][R4.64+0xe2], R145 ;  /* 0x0000e29104001986 */ /* 0x0001e2000c101524 */
[----:B------:R-:W-:Y:S01]  /*90a0*/  IADD3 R12, P1, P2, R7, R8, R21 ;  /* 0x00000008070c7210 */ /* 0x000fe20007a3e015 */
[-C--:B------:R-:W-:Y:S01]  /*90b0*/  FMUL R45, R45, R154.reuse ;  /* 0x0000009a2d2d7220 */ /* 0x080fe20000400000 */
[----:B------:R-:W-:Y:S01]  /*90c0*/  F2FP.BF16.F32.PACK_AB R41, RZ, R41 ;  /* 0x00000029ff29723e */ /* 0x000fe200000010ff */
[-C--:B------:R-:W-:Y:S01]  /*90d0*/  FMUL R46, R46, R154.reuse ;  /* 0x0000009a2e2e7220 */ /* 0x080fe20000400000 */
[----:B------:R-:W-:Y:S01]  /*90e0*/  IADD3.X R13, R6, R9, R15, P1, P2 ;  /* 0x00000009060d7210 */ /* 0x000fe20000fe440f */
[-C--:B------:R-:W-:Y:S01]  /*90f0*/  FMUL R47, R47, R154.reuse ;  /* 0x0000009a2f2f7220 */ /* 0x080fe20000400000 */
[C---:B------:R-:W-:Y:S01]  /*9100*/  ISETP.GT.AND P1, PT, R3.reuse, 0x80, PT ;  /* 0x000000800300780c */ /* 0x040fe20003f24270 */
[-C--:B------:R-:W-:Y:S01]  /*9110*/  FMUL R48, R48, R154.reuse ;  /* 0x0000009a30307220 */ /* 0x080fe20000400000 */
[----:B------:R-:W-:Y:S01]  /*9120*/  ISETP.GT.AND P2, PT, R3, 0x88, PT ;  /* 0x000000880300780c */ /* 0x000fe20003f44270 */
[----:B------:R-:W-:Y:S01]  /*9130*/  FMUL R49, R49, R154 ;  /* 0x0000009a31317220 */ /* 0x000fe20000400000 */
[----:B------:R-:W-:Y:S01]  /*9140*/  F2FP.BF16.F32.PACK_AB R42, RZ, R42 ;  /* 0x0000002aff2a723e */ /* 0x000fe200000010ff */
[----:B0-----:R-:W-:Y:S01]  /*9150*/  @P5 IMAD.MOV.U32 R4, RZ, RZ, R10 ;  /* 0x000000ffff045224 */ /* 0x001fe200078e000a */
[----:B------:R-:W-:Y:S01]  /*9160*/  F2FP.BF16.F32.PACK_AB R43, RZ, R43 ;  /* 0x0000002bff2b723e */ /* 0x000fe200000010ff */
[----:B------:R-:W-:Y:S01]  /*9170*/  @P5 IMAD.MOV.U32 R5, RZ, RZ, R11 ;  /* 0x000000ffff055224 */ /* 0x000fe200078e000b */
[----:B------:R-:W-:Y:S01]  /*9180*/  F2FP.BF16.F32.PACK_AB R44, RZ, R44 ;  /* 0x0000002cff2c723e */ /* 0x000fe200000010ff */
[-C--:B------:R-:W-:Y:S01]  /*9190*/  FMUL R50, R50, R154.reuse ;  /* 0x0000009a32327220 */ /* 0x080fe20000400000 */
[----:B------:R-:W-:Y:S01]  /*91a0*/  F2FP.BF16.F32.PACK_AB R45, RZ, R45 ;  /* 0x0000002dff2d723e */ /* 0x000fe200000010ff */
[-C--:B------:R-:W-:Y:S01]  /*91b0*/  FMUL R51, R51, R154.reuse ;  /* 0x0000009a33337220 */ /* 0x080fe20000400000 */
[----:B------:R0:W-:Y:S01]  /*91c0*/  @P5 STG.E.U16 desc[UR36][R4.64+0xe0], R146 ;  /* 0x0000e09204005986 */ /* 0x0001e2000c101524 */
[----:B------:R-:W-:Y:S01]  /*91d0*/  ISETP.GT.AND P5, PT, R0, 0x78, P3 ;  /* 0x000000780000780c */ /* 0x000fe20001fa4270 */
[-C--:B------:R-:W-:Y:S01]  /*91e0*/  FMUL R52, R52, R154.reuse ;  /* 0x0000009a34347220 */ /* 0x080fe20000400000 */
[C---:B------:R-:W-:Y:S01]  /*91f0*/  ISETP.GT.AND P3, PT, R0.reuse, 0x79, P3 ;  /* 0x000000790000780c */ /* 0x040fe20001f64270 */
[----:B------:R-:W-:Y:S01]  /*9200*/  @P4 STG.E.U16 desc[UR36][R10.64+0xe2], R147 ;  /* 0x0000e2930a004986 */ /* 0x000fe2000c101524 */
[C---:B------:R-:W-:Y:S01]  /*9210*/  ISETP.GT.AND P4, PT, R0.reuse, 0x78, P0 ;  /* 0x000000780000780c */ /* 0x040fe20000784270 */
[-C--:B------:R-:W-:Y:S01]  /*9220*/  FMUL R53, R53, R154.reuse ;  /* 0x0000009a35357220 */ /* 0x080fe20000400000 */
[----:B------:R-:W-:Y:S01]  /*9230*/  ISETP.GT.AND P0, PT, R0, 0x79, P0 ;  /* 0x000000790000780c */ /* 0x000fe20000704270 */
[----:B------:R-:W-:Y:S01]  /*9240*/  FMUL R54, R54, R154 ;  /* 0x0000009a36367220 */ /* 0x000fe20000400000 */
[----:B------:R-:W-:Y:S01]  /*9250*/  F2FP.BF16.F32.PACK_AB R46, RZ, R46 ;  /* 0x0000002eff2e723e */ /* 0x000fe200000010ff */
[-C--:B------:R-:W-:Y:S01]  /*9260*/  FMUL R55, R55, R154.reuse ;  /* 0x0000009a37377220 */ /* 0x080fe20000400000 */
[----:B------:R-:W-:Y:S01]  /*9270*/  F2FP.BF16.F32.PACK_AB R47, RZ, R47 ;  /* 0x0000002fff2f723e */ /* 0x000fe200000010ff */
[----:B------:R-:W-:Y:S01]  /*9280*/  FMUL R56, R56, R154 ;  /* 0x0000009a38387220 */ /* 0x000fe20000400000 */
[----:B------:R-:W-:Y:S01]  /*9290*/  F2FP.BF16.F32.PACK_AB R48, RZ, R48 ;  /* 0x00000030ff30723e */ /* 0x000fe200000010ff */
[----:B------:R-:W-:Y:S01]  /*92a0*/  @P5 STG.E.U16 desc[UR36][R8.64+0xf0], R148 ;  /* 0x0000f09408005986 */ /* 0x000fe2000c101524 */
[----:B0-----:R-:W-:Y:S01]  /*92b0*/  IADD3 R4, P5, R21, R8, RZ ;  /* 0x0000000815047210 */ /* 0x001fe20007fbe0ff */
[-C--:B------:R-:W-:Y:S01]  /*92c0*/  FMUL R57, R57, R154.reuse ;  /* 0x0000009a39397220 */ /* 0x080fe20000400000 */
[----:B------:R-:W-:Y:S01]  /*92d0*/  F2FP.BF16.F32.PACK_AB R49, RZ, R49 ;  /* 0x00000031ff31723e */ /* 0x000fe200000010ff */
[----:B------:R0:W-:Y:S01]  /*92e0*/  @P3 STG.E.U16 desc[UR36][R8.64+0xf2], R149 ;  /* 0x0000f29508003986 */ /* 0x0001e2000c101524 */
[C---:B------:R-:W-:Y:S01]  /*92f0*/  ISETP.GT.AND P3, PT, R0.reuse, RZ, P1 ;  /* 0x000000ff0000720c */ /* 0x040fe20000f64270 */
[----:B------:R-:W-:Y:S01]  /*9300*/  IMAD.X R5, R15, 0x1, R9, P5 ;  /* 0x000000010f057824 */ /* 0x000fe200028e0609 */
[C---:B------:R-:W-:Y:S01]  /*9310*/  ISETP.GT.AND P5, PT, R0.reuse, RZ, P2 ;  /* 0x000000ff0000720c */ /* 0x040fe200017a4270 */
        /* <DEDUP_REMOVED lines=11> */
[----:B0-----:R-:W-:Y:S01]  /*93d0*/  IADD3 R8, P3, R7, R4, RZ ;  /* 0x0000000407087210 */ /* 0x001fe20007f7e0ff */
[----:B------:R-:W-:Y:S01]  /*93e0*/  FMUL R61, R61, R154 ;  /* 0x0000009a3d3d7220 */ /* 0x000fe20000400000 */
[----:B------:R-:W-:Y:S01]  /*93f0*/  F2FP.BF16.F32.PACK_AB R53, RZ, R53 ;  /* 0x00000035ff35723e */ /* 0x000fe200000010ff */
[----:B------:R-:W-:Y:S01]  /*9400*/  @P4 STG.E.U16 desc[UR36][R4.64+0x2], R25 ;  /* 0x0000021904004986 */ /* 0x000fe2000c101524 */
[----:B------:R-:W-:Y:S01]  /*9410*/  IADD3 R14, P4, R7, R4, RZ ;  /* 0x00000004070e7210 */ /* 0x000fe20007f9e0ff */
[--C-:B------:R-:W-:Y:S01]  /*9420*/  IMAD.X R9, R6, 0x1, R5.reuse, P3 ;  /* 0x0000000106097824 */ /* 0x100fe200018e0605 */
[----:B------:R-:W-:Y:S01]  /*9430*/  ISETP.GT.AND P3, PT, R0, 0x9, P2 ;  /* 0x000000090000780c */ /* 0x000fe20001764270 */
[----:B------:R-:W-:Y:S01]  /*9440*/  FMUL R62, R62, R154 ;  /* 0x0000009a3e3e7220 */ /* 0x000fe20000400000 */
[----:B------:R-:W-:Y:S01]  /*9450*/  F2FP.BF16.F32.PACK_AB R54, RZ, R54 ;  /* 0x00000036ff36723e */ /* 0x000fe200000010ff */
[----:B------:R-:W-:Y:S01]  /*9460*/  IMAD.X R15, R6, 0x1, R5, P4 ;  /* 0x00000001060f7824 */ /* 0x000fe200020e0605 */
[----:B------:R-:W-:Y:S01]  /*9470*/  ISETP.GT.AND P4, PT, R0, 0x8, P1 ;  /* 0x000000080000780c */ /* 0x000fe20000f84270 */
[-C--:B------:R-:W-:Y:S01]  /*9480*/  FMUL R63, R63, R154.reuse ;  /* 0x0000009a3f3f7220 */ /* 0x080fe20000400000 */
[----:B------:R-:W-:Y:S01]  /*9490*/  F2FP.BF16.F32.PACK_AB R55, RZ, R55 ;  /* 0x00000037ff37723e */ /* 0x000fe200000010ff */
[-C--:B------:R-:W-:Y:S01]  /*94a0*/  FMUL R64, R64, R154.reuse ;  /* 0x0000009a40407220 */ /* 0x080fe20000400000 */
        /* <DEDUP_REMOVED lines=8> */
[-C--:B------:R-:W-:Y:S01]  /*9530*/  FMUL R67, R67, R154.reuse ;  /* 0x0000009a43437220 */ /* 0x080fe20000400000 */
[----:B------:R-:W-:Y:S01]  /*9540*/  @P4 STG.E.U16 desc[UR36][R4.64+0x10], R28 ;  /* 0x0000101c04004986 */ /* 0x000fe2000c101524 */
[----:B------:R-:W-:Y:S01]  /*9550*/  ISETP.GT.AND P4, PT, R0, 0x10, P1 ;  /* 0x000000100000780c */ /* 0x000fe20000f84270 */
[----:B------:R-:W-:Y:S01]  /*9560*/  FMUL R68, R68, R154 ;  /* 0x0000009a44447220 */ /* 0x000fe20000400000 */
[----:B------:R-:W-:Y:S01]  /*9570*/  F2FP.BF16.F32.PACK_AB R58, RZ, R58 ;  /* 0x0000003aff3a723e */ /* 0x000fe200000010ff */
[-C--:B------:R-:W-:Y:S01]  /*9580*/  FMUL R69, R69, R154.reuse ;  /* 0x0000009a45457220 */ /* 0x080fe20000400000 */
        /* <DEDUP_REMOVED lines=18> */
[--C-:B------:R-:W-:Y:S01]  /*96b0*/  @P0 IMAD.MOV.U32 R7, RZ, RZ, R13.reuse ;  /* 0x000000ffff070224 */ /* 0x100fe200078e000d */
[----:B------:R-:W-:Y:S01]  /*96c0*/  @P0 MOV R6, R12 ;  /* 0x0000000c00060202 */ /* 0x000fe20000000f00 */
[-C--:B------:R-:W-:Y:S01]  /*96d0*/  FMUL R74, R74, R154.reuse ;  /* 0x0000009a4a4a7220 */ /* 0x080fe20000400000 */
[----:B------:R-:W-:Y:S01]  /*96e0*/  F2FP.BF16.F32.PACK_AB R63, RZ, R63 ;  /* 0x0000003fff3f723e */ /* 0x000fe200000010ff */
[----:B------:R-:W-:Y:S01]  /*96f0*/  FMUL R75, R75, R154 ;  /* 0x0000009a4b4b7220 */ /* 0x000fe20000400000 */
[----:B------:R-:W-:Y:S01]  /*9700*/  F2FP.BF16.F32.PACK_AB R64, RZ, R64 ;  /* 0x00000040ff40723e */ /* 0x000fe200000010ff */
[----:B------:R0:W-:Y:S01]  /*9710*/  @P0 STG.E.U16 desc[UR36][R6.64+0x20], R34 ;  /* 0x0000202206000986 */ /* 0x0001e2000c101524 */
        /* <DEDUP_REMOVED lines=9> */
[----:B------:R-:W-:Y:S01]  /*97b0*/  FMUL R80, R80, R154 ;  /* 0x0000009a50507220 */ /* 0x000fe20000400000 */
[----:B------:R-:W-:Y:S01]  /*97c0*/  F2FP.BF16.F32.PACK_AB R69, RZ, R69 ;  /* 0x00000045ff45723e */ /* 0x000fe200000010ff */
[--C-:B0-----:R-:W-:Y:S01]  /*97d0*/  @P3 IMAD.MOV.U32 R6, RZ, RZ, R12.reuse ;  /* 0x000000ffff063224 */ /* 0x101fe200078e000c */
[----:B------:R-:W-:Y:S01]  /*97e0*/  F2FP.BF16.F32.PACK_AB R70, RZ, R70 ;  /* 0x00000046ff46723e */ /* 0x000fe200000010ff */
[--C-:B------:R-:W-:Y:S01]  /*97f0*/  @P3 IMAD.MOV.U32 R7, RZ, RZ, R13.reuse ;  /* 0x000000ffff073224 */ /* 0x100fe200078e000d */
[----:B------:R-:W-:Y:S01]  /*9800*/  F2FP.BF16.F32.PACK_AB R71, RZ, R71 ;  /* 0x00000047ff47723e */ /* 0x000fe200000010ff */
[----:B------:R-:W-:Y:S01]  /*9810*/  FMUL R81, R81, R154 ;  /* 0x0000009a51517220 */ /* 0x000fe20000400000 */
[----:B------:R-:W-:Y:S01]  /*9820*/  F2FP.BF16.F32.PACK_AB R72, RZ, R72 ;  /* 0x00000048ff48723e */ /* 0x000fe200000010ff */
[-C--:B------:R-:W-:Y:S01]  /*9830*/  FMUL R82, R82, R154.reuse ;  /* 0x0000009a52527220 */ /* 0x080fe20000400000 */
[----:B------:R0:W-:Y:S01]  /*9840*/  @P3 STG.E.U16 desc[UR36][R6.64+0x22], R35 ;  /* 0x0000222306003986 */ /* 0x0001e2000c101524 */
        /* <DEDUP_REMOVED lines=11> */
[----:B0-----:R-:W-:Y:S01]  /*9900*/  @P0 IMAD.MOV.U32 R6, RZ, RZ, R12 ;  /* 0x000000ffff060224 */ /* 0x001fe200078e000c */
[----:B------:R-:W-:Y:S01]  /*9910*/  F2FP.BF16.F32.PACK_AB R76, RZ, R76 ;  /* 0x0000004cff4c723e */ /* 0x000fe200000010ff */
[----:B------:R-:W-:Y:S01]  /*9920*/  @P0 IMAD.MOV.U32 R7, RZ, RZ, R13 ;  /* 0x000000ffff070224 */ /* 0x000fe200078e000d */
[----:B------:R-:W-:Y:S01]  /*9930*/  F2FP.BF16.F32.PACK_AB R77, RZ, R77 ;  /* 0x0000004dff4d723e */ /* 0x000fe200000010ff */
[----:B------:R-:W-:Y:S01]  /*9940*/  FMUL R86, R86, R154 ;  /* 0x0000009a56567220 */ /* 0x000fe20000400000 */
[----:B------:R-:W-:Y:S01]  /*9950*/  F2FP.BF16.F32.PACK_AB R78, RZ, R78 ;  /* 0x0000004eff4e723e */ /* 0x000fe200000010ff */
[----:B------:R-:W-:Y:S01]  /*9960*/  FMUL R87, R87, R154 ;  /* 0x0000009a57577220 */ /* 0x000fe20000400000 */
[----:B------:R0:W-:Y:S01]  /*9970*/  @P0 STG.E.U16 desc[UR36][R6.64+0x30], R38 ;  /* 0x0000302606000986 */ /* 0x0001e2000c101524 */
[----:B------:R-:W-:-:S02]  /*9980*/  ISETP.GT.AND P0, PT, R0, 0x20, P2 ;  /* 0x000000200000780c */ /* 0x000fc40001704270 */
[----:B------:R-:W-:Y:S02]  /*9990*/  F2FP.BF16.F32.PACK_AB R79, RZ, R79 ;  /* 0x0000004fff4f723e */ /* 0x000fe400000010ff */
[----:B------:R-:W-:Y:S02]  /*99a0*/  F2FP.BF16.F32.PACK_AB R80, RZ, R80 ;  /* 0x00000050ff50723e */ /* 0x000fe400000010ff */
[----:B------:R-:W-:Y:S02]  /*99b0*/  F2FP.BF16.F32.PACK_AB R81, RZ, R81 ;  /* 0x00000051ff51723e */ /* 0x000fe400000010ff */
[----:B------:R-:W-:Y:S02]  /*99c0*/  F2FP.BF16.F32.PACK_AB R82, RZ, R82 ;  /* 0x00000052ff52723e */ /* 0x000fe400000010ff */
[----:B------:R-:W-:Y:S01]  /*99d0*/  F2FP.BF16.F32.PACK_AB R83, RZ, R83 ;  /* 0x00000053ff53723e */ /* 0x000fe200000010ff */
[----:B0-----:R-:W-:Y:S01]  /*99e0*/  @P3 IMAD.MOV.U32 R6, RZ, RZ, R12 ;  /* 0x000000ffff063224 */ /* 0x001fe200078e000c */
[----:B------:R-:W-:Y:S01]  /*99f0*/  F2FP.BF16.F32.PACK_AB R84, RZ, R84 ;  /* 0x00000054ff54723e */ /* 0x000fe200000010ff */
[----:B------:R-:W-:Y:S01]  /*9a00*/  @P3 IMAD.MOV.U32 R7, RZ, RZ, R13 ;  /* 0x000000ffff073224 */ /* 0x000fe200078e000d */
[----:B------:R-:W-:-:S02]  /*9a10*/  F2FP.BF16.F32.PACK_AB R85, RZ, R85 ;  /* 0x00000055ff55723e */ /* 0x000fc400000010ff */
[----:B------:R-:W-:Y:S02]  /*9a20*/  F2FP.BF16.F32.PACK_AB R86, RZ, R86 ;  /* 0x00000056ff56723e */ /* 0x000fe400000010ff */
[----:B------:R0:W-:Y:S01]  /*9a30*/  @P3 STG.E.U16 desc[UR36][R6.64+0x32], R39 ;  /* 0x0000322706003986 */ /* 0x0001e2000c101524 */
[C---:B------:R-:W-:Y:S02]  /*9a40*/  ISETP.GT.AND P3, PT, R0.reuse, 0x21, P2 ;  /* 0x000000210000780c */ /* 0x040fe40001764270 */
[----:B------:R-:W-:Y:S01]  /*9a50*/  F2FP.BF16.F32.PACK_AB R87, RZ, R87 ;  /* 0x00000057ff57723e */ /* 0x000fe200000010ff */
[----:B------:R-:W-:Y:S01]  /*9a60*/  @P4 STG.E.U16 desc[UR36][R4.64+0x40], R40 ;  /* 0x0000402804004986 */ /* 0x000fe2000c101524 */
[----:B------:R-:W-:-:S03]  /*9a70*/  ISETP.GT.AND P4, PT, R0, 0x28, P1 ;  /* 0x000000280000780c */ /* 0x000fc60000f84270 */
[----:B------:R-:W-:Y:S01]  /*9a80*/  @P5 STG.E.U16 desc[UR36][R4.64+0x42], R41 ;  /* 0x0000422904005986 */ /* 0x000fe2000c101524 */
[----:B------:R-:W-:Y:S01]  /*9a90*/  ISETP.GT.AND P5, PT, R0, 0x29, P1 ;  /* 0x000000290000780c */ /* 0x000fe20000fa4270 */
[----:B0-----:R-:W-:Y:S02]  /*9aa0*/  @P0 IMAD.MOV.U32 R6, RZ, RZ, R12 ;  /* 0x000000ffff060224 */ /* 0x001fe400078e000c */
[----:B------:R-:W-:-:S05]  /*9ab0*/  @P0 IMAD.MOV.U32 R7, RZ, RZ, R13 ;  /* 0x000000ffff070224 */ /* 0x000fca00078e000d */
[----:B------:R0:W-:Y:S01]  /*9ac0*/  @P0 STG.E.U16 desc[UR36][R6.64+0x40], R42 ;  /* 0x0000402a06000986 */ /* 0x0001e2000c101524 */
[----:B------:R-:W-:Y:S01]  /*9ad0*/  ISETP.GT.AND P0, PT, R0, 0x28, P2 ;  /* 0x000000280000780c */ /* 0x000fe20001704270 */
[----:B0-----:R-:W-:Y:S01]  /*9ae0*/  @P3 IMAD.MOV.U32 R6, RZ, RZ, R12 ;  /* 0x000000ffff063224 */ /* 0x001fe200078e000c */
[----:B------:R-:W-:-:S05]  /*9af0*/  @P3 MOV R7, R13 ;  /* 0x0000000d00073202 */ /* 0x000fca0000000f00 */
[----:B------:R0:W-:Y:S01]  /*9b00*/  @P3 STG.E.U16 desc[UR36][R6.64+0x42], R43 ;  /* 0x0000422b06003986 */ /* 0x0001e2000c101524 */
[----:B------:R-:W-:-:S03]  /*9b10*/  ISETP.GT.AND P3, PT, R0, 0x29, P2 ;  /* 0x000000290000780c */ /* 0x000fc60001764270 */
        /* <DEDUP_REMOVED lines=8> */
[----:B0-----:R-:W-:Y:S02]  /*9ba0*/  @P3 IMAD.MOV.U32 R6, RZ, RZ, R12 ;  /* 0x000000ffff063224 */ /* 0x001fe400078e000c */
[----:B------:R-:W-:-:S05]  /*9bb0*/  @P3 IMAD.MOV.U32 R7, RZ, RZ, R13 ;  /* 0x000000ffff073224 */ /* 0x000fca00078e000d */
        /* <DEDUP_REMOVED lines=21> */
[----:B------:R-:W-:Y:S02]  /*9d10*/  ISETP.GT.AND P0, PT, R0, 0x40, P2 ;  /* 0x000000400000780c */ /* 0x000fe40001704270 */
[----:B0-----:R-:W-:Y:S01]  /*9d20*/  @P3 MOV R6, R12 ;  /* 0x0000000c00063202 */ /* 0x001fe20000000f00 */
        /* <DEDUP_REMOVED lines=31> */
[----:B0-----:R-:W-:Y:S01]  /*9f20*/  @P0 IMAD.MOV.U32 R6, RZ, RZ, R12 ;  /* 0x000000ffff060224 */ /* 0x001fe200078e000c */
[----:B------:R-:W-:-:S05]  /*9f30*/  @P0 MOV R7, R13 ;  /* 0x0000000d00070202 */ /* 0x000fca0000000f00 */
        /* <DEDUP_REMOVED lines=33> */
[----:B------:R-:W-:Y:S02]  /*a150*/  ISETP.GT.AND P5, PT, R0, 0x71, P1 ;  /* 0x000000710000780c */ /* 0x000fe40000fa4270 */
[----:B0-----:R-:W-:Y:S01]  /*a160*/  @P0 MOV R6, R12 ;  /* 0x0000000c00060202 */ /* 0x001fe20000000f00 */
[----:B------:R-:W-:-:S05]  /*a170*/  @P0 IMAD.MOV.U32 R7, RZ, RZ, R13 ;  /* 0x000000ffff070224 */ /* 0x000fca00078e000d */
[----:B------:R0:W-:Y:S01]  /*a180*/  @P0 STG.E.U16 desc[UR36][R6.64+0xd0], R78 ;  /* 0x0000d04e06000986 */ /* 0x0001e2000c101524 */
[----:B------:R-:W-:Y:S01]  /*a190*/  ISETP.GT.AND P0, PT, R0, 0x70, P2 ;  /* 0x000000700000780c */ /* 0x000fe20001704270 */
[----:B0-----:R-:W-:Y:S02]  /*a1a0*/  @P3 IMAD.MOV.U32 R6, RZ, RZ, R12 ;  /* 0x000000ffff063224 */ /* 0x001fe400078e000c */
[----:B------:R-:W-:-:S05]  /*a1b0*/  @P3 IMAD.MOV.U32 R7, RZ, RZ, R13 ;  /* 0x000000ffff073224 */ /* 0x000fca00078e000d */
[----:B------:R0:W-:Y:S01]  /*a1c0*/  @P3 STG.E.U16 desc[UR36][R6.64+0xd2], R79 ;  /* 0x0000d24f06003986 */ /* 0x0001e2000c101524 */
[C---:B------:R-:W-:Y:S02]  /*a1d0*/  ISETP.GT.AND P3, PT, R0.reuse, 0x78, P1 ;  /* 0x000000780000780c */ /* 0x040fe40000f64270 */
[C---:B------:R-:W-:Y:S01]  /*a1e0*/  ISETP.GT.AND P1, PT, R0.reuse, 0x79, P1 ;  /* 0x000000790000780c */ /* 0x040fe20000f24270 */
[----:B------:R-:W-:Y:S01]  /*a1f0*/  @P4 STG.E.U16 desc[UR36][R4.64+0xe0], R80 ;  /* 0x0000e05004004986 */ /* 0x000fe2000c101524 */
[----:B------:R-:W-:-:S03]  /*a200*/  ISETP.GT.AND P4, PT, R0, 0x71, P2 ;  /* 0x000000710000780c */ /* 0x000fc60001784270 */
[----:B------:R-:W-:Y:S01]  /*a210*/  @P5 STG.E.U16 desc[UR36][R4.64+0xe2], R81 ;  /* 0x0000e25104005986 */ /* 0x000fe2000c101524 */
[C---:B------:R-:W-:Y:S02]  /*a220*/  ISETP.GT.AND P5, PT, R0.reuse, 0x78, P2 ;  /* 0x000000780000780c */ /* 0x040fe400017a4270 */
[----:B------:R-:W-:Y:S01]  /*a230*/  ISETP.GT.AND P2, PT, R0, 0x79, P2 ;  /* 0x000000790000780c */ /* 0x000fe20001744270 */
[----:B0-----:R-:W-:Y:S02]  /*a240*/  @P0 IMAD.MOV.U32 R6, RZ, RZ, R12 ;  /* 0x000000ffff060224 */ /* 0x001fe400078e000c */
[----:B------:R-:W-:-:S05]  /*a250*/  @P0 IMAD.MOV.U32 R7, RZ, RZ, R13 ;  /* 0x000000ffff070224 */ /* 0x000fca00078e000d */
[----:B------:R0:W-:Y:S02]  /*a260*/  @P0 STG.E.U16 desc[UR36][R6.64+0xe0], R82 ;  /* 0x0000e05206000986 */ /* 0x0001e4000c101524 */
[----:B0-----:R-:W-:Y:S02]  /*a270*/  @P4 IMAD.MOV.U32 R6, RZ, RZ, R12 ;  /* 0x000000ffff064224 */ /* 0x001fe400078e000c */
[----:B------:R-:W-:-:S05]  /*a280*/  @P4 IMAD.MOV.U32 R7, RZ, RZ, R13 ;  /* 0x000000ffff074224 */ /* 0x000fca00078e000d */
[----:B------:R-:W-:Y:S04]  /*a290*/  @P4 STG.E.U16 desc[UR36][R6.64+0xe2], R83 ;  /* 0x0000e25306004986 */ /* 0x000fe8000c101524 */
[----:B------:R-:W-:Y:S04]  /*a2a0*/  @P3 STG.E.U16 desc[UR36][R4.64+0xf0], R84 ;  /* 0x0000f05404003986 */ /* 0x000fe8000c101524 */
[----:B------:R0:W-:Y:S02]  /*a2b0*/  @P1 STG.E.U16 desc[UR36][R4.64+0xf2], R85 ;  /* 0x0000f25504001986 */ /* 0x0001e4000c101524 */
[----:B0-----:R-:W-:-:S02]  /*a2c0*/  @P5 IMAD.MOV.U32 R4, RZ, RZ, R12 ;  /* 0x000000ffff045224 */ /* 0x001fc400078e000c */
[----:B------:R-:W-:-:S05]  /*a2d0*/  @P5 IMAD.MOV.U32 R5, RZ, RZ, R13 ;  /* 0x000000ffff055224 */ /* 0x000fca00078e000d */
[----:B------:R0:W-:Y:S04]  /*a2e0*/  @P5 STG.E.U16 desc[UR36][R4.64+0xf0], R86 ;  /* 0x0000f05604005986 */ /* 0x0001e8000c101524 */
[----:B------:R0:W-:Y:S02]  /*a2f0*/  @P2 STG.E.U16 desc[UR36][R12.64+0xf2], R87 ;  /* 0x0000f2570c002986 */ /* 0x0001e4000c101524 */
.L_x_281:
[----:B------:R-:W-:Y:S05]  /*a300*/  BSYNC B0 ;  /* 0x0000000000007941 */ /* 0x000fea0003800000 */
.L_x_29:
[----:B------:R-:W-:Y:S01]  /*a310*/  ULDC UR4, c[0x0][0xc] ;  /* 0x0000030000047ab9 */ /* 0x000fe20000000800 */
[----:B------:R-:W-:Y:S01]  /*a320*/  ULDC UR5, c[0x0][0x10] ;  /* 0x0000040000057ab9 */ /* 0x000fe20000000800 */
[----:B0-----:R-:W0:Y:S01]  /*a330*/  LDC R3, c[0x0][0x14] ;  /* 0x00000500ff037b82 */ /* 0x001e220000000800 */
[----:B------:R-:W-:Y:S01]  /*a340*/  UIMAD.WIDE.U32 UR4, UR4, UR5, URZ ;  /* 0x00000005040472a5 */ /* 0x000fe2000f8e003f */
[----:B------:R-:W-:Y:S01]  /*a350*/  PRMT R0, RZ, 0x7610, R0 ;  /* 0x00007610ff007816 */ /* 0x000fe20000000000 */
[----:B------:R-:W-:Y:S01]  /*a360*/  IMAD.MOV.U32 R23, RZ, RZ, -0x1 ;  /* 0xffffffffff177424 */ /* 0x000fe200078e00ff */
[----:B------:R-:W-:-:S03]  /*a370*/  MOV R153, 0xffffffff ;  /* 0xffffffff00997802 */ /* 0x000fc60000000f00 */
[----:B0-----:R-:W-:-:S04]  /*a380*/  IMAD.WIDE.U32 R16, R3, UR4, R16 ;  /* 0x0000000403107c25 */ /* 0x001fc8000f8e0010 */
[----:B------:R-:W-:Y:S01]  /*a390*/  IMAD R3, R3, UR5, RZ ;  /* 0x0000000503037c24 */ /* 0x000fe2000f8e02ff */
[----:B------:R-:W-:Y:S02]  /*a3a0*/  ULDC.64 UR4, c[0x0][0x650] ;  /* 0x0001940000047ab9 */ /* 0x000fe40000000a00 */
[----:B------:R-:W-:Y:S01]  /*a3b0*/  ISETP.GE.U32.AND P0, PT, R16, UR4, PT ;  /* 0x0000000410007c0c */ /* 0x000fe2000bf06070 */
[----:B------:R-:W-:-:S05]  /*a3c0*/  IMAD.IADD R17, R17, 0x1, R3 ;  /* 0x0000000111117824 */ /* 0x000fca00078e0203 */
[----:B------:R-:W-:-:S13]  /*a3d0*/  ISETP.GE.U32.AND.EX P0, PT, R17, UR5, PT, P0 ;  /* 0x0000000511007c0c */ /* 0x000fda000bf06100 */
[----:B------:R-:W-:Y:S05]  /*a3e0*/  @P0 BRA `(.L_x_282) ;  /* 0x0000000400640947 */ /* 0x000fea0003800000 */
[----:B------:R-:W0:Y:S01]  /*a3f0*/  S2R R12, SR_CTAID.X ;  /* 0x00000000000c7919 */ /* 0x000e220000002500 */
[----:B-12---:R-:W1:Y:S01]  /*a400*/  LDC.64 R10, c[0x0][0x628] ;  /* 0x00018a00ff0a7b82 */ /* 0x006e620000000a00 */
[----:B------:R-:W-:Y:S01]  /*a410*/  ULDC UR4, c[0x0][0x150] ;  /* 0x0000540000047ab9 */ /* 0x000fe20000000800 */
[----:B------:R-:W-:Y:S01]  /*a420*/  IMAD.MOV.U32 R8, RZ, RZ, R16 ;  /* 0x000000ffff087224 */ /* 0x000fe200078e0010 */
[----:B------:R-:W2:Y:S01]  /*a430*/  S2R R24, SR_CTAID.Y ;  /* 0x0000000000187919 */ /* 0x000ea20000002600 */
[----:B------:R-:W-:-:S04]  /*a440*/  IMAD.MOV.U32 R9, RZ, RZ, R17 ;  /* 0x000000ffff097224 */ /* 0x000fc800078e0011 */
[----:B------:R-:W2:Y:S08]  /*a450*/  LDC R21, c[0x0][0x144] ;  /* 0x00005100ff157b82 */ /* 0x000eb00000000800 */
[----:B------:R-:W2:Y:S08]  /*a460*/  LDC R0, c[0x0][0x630] ;  /* 0x00018c00ff007b82 */ /* 0x000eb00000000800 */
[----:B------:R-:W2:Y:S01]  /*a470*/  LDC.64 R14, c[0x0][0x620] ;  /* 0x00018800ff0e7b82 */ /* 0x000ea20000000a00 */
[----:B-1----:R-:W-:-:S04]  /*a480*/  ISETP.NE.U32.AND P0, PT, R10, RZ, PT ;  /* 0x000000ff0a00720c */ /* 0x002fc80003f05070 */
[----:B------:R-:W-:Y:S02]  /*a490*/  ISETP.NE.AND.EX P0, PT, R11, RZ, PT, P0 ;  /* 0x000000ff0b00720c */ /* 0x000fe40003f05300 */
[----:B0-----:R-:W-:-:S05]  /*a4a0*/  I2FP.F32.U32 R3, R12 ;  /* 0x0000000c00037245 */ /* 0x001fca0000201000 */
[----:B------:R-:W-:-:S04]  /*a4b0*/  FMUL R3, R3, UR4 ;  /* 0x0000000403037c20 */ /* 0x000fc80008400000 */
[----:B------:R0:W1:Y:S02]  /*a4c0*/  F2I.U32.TRUNC.NTZ R20, R3 ;  /* 0x0000000300147305 */ /* 0x000064000020f000 */
[----:B------:R-:W-:Y:S05]  /*a4d0*/  @!P0 BRA `(.L_x_283) ;  /* 0x0000000000288947 */ /* 0x000fea0003800000 */
[----:B0-----:R-:W0:Y:S02]  /*a4e0*/  LDC R3, c[0x0][0x634] ;  /* 0x00018d00ff037b82 */ /* 0x001e240000000800 */
        /* <DEDUP_REMOVED lines=9> */
.L_x_283:
[----:B------:R-:W3:Y:S01]  /*a580*/  LDC.64 R28, c[0x0][0x640] ;  /* 0x00019000ff1c7b82 */ /* 0x000ee20000000a00 */
[-CC-:B--2---:R-:W-:Y:S01]  /*a590*/  SHF.R.U64 R23, R8, R0.reuse, R9.reuse ;  /* 0x0000000008177219 */ /* 0x184fe20000001209 */
[----:B-1----:R-:W-:Y:S01]  /*a5a0*/  IMAD.MOV R20, RZ, RZ, -R20 ;  /* 0x000000ffff147224 */ /* 0x002fe200078e0a14 */
[----:B------:R-:W-:Y:S01]  /*a5b0*/  SHF.R.U32.HI R0, RZ, R0, R9 ;  /* 0x00000000ff007219 */ /* 0x000fe20000011609 */
[----:B------:R-:W-:Y:S01]  /*a5c0*/  ULDC UR4, c[0x0][0x154] ;  /* 0x0000550000047ab9 */ /* 0x000fe20000000800 */
[----:B0-----:R-:W-:Y:S01]  /*a5d0*/  IADD3 R3, P0, RZ, -R23, RZ ;  /* 0x80000017ff037210 */ /* 0x001fe20007f1e0ff */
[----:B------:R-:W-:Y:S01]  /*a5e0*/  IMAD R21, R21, R20, R12 ;  /* 0x0000001415157224 */ /* 0x000fe200078e020c */
[----:B------:R-:W-:Y:S01]  /*a5f0*/  MOV R7, 0x1 ;  /* 0x0000000100077802 */ /* 0x000fe20000000f00 */
[----:B------:R-:W0:Y:S02]  /*a600*/  LDC R6, c[0x0][0x618] ;  /* 0x00018600ff067b82 */ /* 0x000e240000000800 */
[----:B------:R-:W-:-:S04]  /*a610*/  IMAD.X R5, RZ, RZ, ~R0, P0 ;  /* 0x000000ffff057224 */ /* 0x000fc800000e0e00 */
[-C--:B------:R-:W-:Y:S02]  /*a620*/  IMAD R0, R5, R14.reuse, RZ ;  /* 0x0000000e05007224 */ /* 0x080fe400078e02ff */
[----:B------:R-:W1:Y:S01]  /*a630*/  LDC R8, c[0x0][0x608] ;  /* 0x00018200ff087b82 */ /* 0x000e620000000800 */
[----:B------:R-:W-:-:S04]  /*a640*/  IMAD.WIDE.U32 R4, R3, R14, R16 ;  /* 0x0000000e03047225 */ /* 0x000fc800078e0010 */
[----:B------:R-:W-:Y:S01]  /*a650*/  IMAD R3, R3, R15, R0 ;  /* 0x0000000f03037224 */ /* 0x000fe200078e0200 */
[----:B------:R-:W-:Y:S02]  /*a660*/  I2FP.F32.U32 R0, R24 ;  /* 0x0000001800007245 */ /* 0x000fe40000201000 */
[----:B------:R-:W2:Y:S01]  /*a670*/  LDC R26, c[0x0][0x658] ;  /* 0x00019600ff1a7b82 */ /* 0x000ea20000000800 */
[----:B------:R-:W-:Y:S01]  /*a680*/  IMAD.IADD R3, R5, 0x1, R3 ;  /* 0x0000000105037824 */ /* 0x000fe200078e0203 */
[----:B---3--:R-:W-:Y:S01]  /*a690*/  ISETP.NE.U32.AND P0, PT, R28, RZ, PT ;  /* 0x000000ff1c00720c */ /* 0x008fe20003f05070 */
[----:B------:R-:W-:Y:S01]  /*a6a0*/  FMUL R0, R0, UR4 ;  /* 0x0000000400007c20 */ /* 0x000fe20008400000 */
[----:B------:R-:W-:Y:S02]  /*a6b0*/  IMAD.MOV.U32 R5, RZ, RZ, -0x1 ;  /* 0xffffffffff057424 */ /* 0x000fe400078e00ff */
[----:B------:R-:W-:Y:S01]  /*a6c0*/  ISETP.NE.AND.EX P0, PT, R29, RZ, PT, P0 ;  /* 0x000000ff1d00720c */ /* 0x000fe20003f05300 */
[----:B------:R3:W2:Y:S01]  /*a6d0*/  F2I.U32.TRUNC.NTZ R13, R0 ;  /* 0x00000000000d7305 */ /* 0x0006a2000020f000 */
[----:B------:R-:W3:Y:S01]  /*a6e0*/  LDC R15, c[0x0][0x148] ;  /* 0x00005200ff0f7b82 */ /* 0x000ee20000000800 */
[----:B0-----:R-:W-:-:S02]  /*a6f0*/  SHF.R.U64 R12, R4, R6, R3 ;  /* 0x00000006040c7219 */ /* 0x001fc40000001203 */
[----:B------:R-:W-:-:S05]  /*a700*/  SHF.R.U32.HI R3, RZ, R6, R3 ;  /* 0x00000006ff037219 */ /* 0x000fca0000011603 */
[----:B------:R-:W0:Y:S01]  /*a710*/  LDC R20, c[0x0][0x600] ;  /* 0x00018000ff147b82 */ /* 0x000e220000000800 */
[-CC-:B-1----:R-:W-:Y:S02]  /*a720*/  SHF.R.U64 R10, R12, R8.reuse, R3.reuse ;  /* 0x000000080c0a7219 */ /* 0x182fe40000001203 */
[----:B------:R-:W-:-:S05]  /*a730*/  SHF.R.U32.HI R3, RZ, R8, R3 ;  /* 0x00000008ff037219 */ /* 0x000fca0000011603 */
[----:B------:R-:W1:Y:S01]  /*a740*/  LDC R27, c[0x0][0x648] ;  /* 0x00019200ff1b7b82 */ /* 0x000e620000000800 */
[-C--:B--2---:R-:W-:Y:S02]  /*a750*/  SHF.L.U32 R4, R5, R26.reuse, RZ ;  /* 0x0000001a05047219 */ /* 0x084fe400000006ff */
[--C-:B------:R-:W-:Y:S02]  /*a760*/  SHF.R.U64 R14, R10, R26, R3.reuse ;  /* 0x0000001a0a0e7219 */ /* 0x100fe40000001203 */
[----:B------:R-:W-:Y:S02]  /*a770*/  LOP3.LUT R25, RZ, R4, RZ, 0x33, !PT ;  /* 0x00000004ff197212 */ /* 0x000fe400078e33ff */
[-C--:B------:R-:W-:Y:S01]  /*a780*/  SHF.R.U32.HI R5, RZ, R26.reuse, R3 ;  /* 0x0000001aff057219 */ /* 0x080fe20000011603 */
[----:B------:R-:W2:Y:S01]  /*a790*/  LDC R30, c[0x0][0x638] ;  /* 0x00018e00ff1e7b82 */ /* 0x000ea20000000800 */
[----:B------:R-:W-:Y:S01]  /*a7a0*/  SHF.L.U32 R152, R7, R26, RZ ;  /* 0x0000001a07987219 */ /* 0x000fe200000006ff */
[----:B------:R-:W-:-:S06]  /*a7b0*/  IMAD.MOV.U32 R4, RZ, RZ, R14 ;  /* 0x000000ffff047224 */ /* 0x000fcc00078e000e */
[----:B------:R-:W0:Y:S01]  /*a7c0*/  LDC R31, c[0x0][0x610] ;  /* 0x00018400ff1f7b82 */ /* 0x000e220000000800 */
[----:B------:R-:W-:Y:S05]  /*a7d0*/  @!P0 BRA `(.L_x_284) ;  /* 0x0000000000288947 */ /* 0x000fea0003800000 */
[----:B------:R-:W4:Y:S02]  /*a7e0*/  LDC R3, c[0x0][0x64c] ;  /* 0x00019300ff037b82 */ /* 0x000f240000000800 */
[----:B----4-:R-:W-:-:S05]  /*a7f0*/  IADD3 R3, P0, R14, R3, RZ ;  /* 0x000000030e037210 */ /* 0x010fca0007f1e0ff */
        /* <DEDUP_REMOVED lines=8> */
.L_x_284:
[----:B------:R-:W-:Y:S01]  /*a880*/  ISETP.NE.AND P0, PT, R2, 0x1, PT ;  /* 0x000000010200780c */ /* 0x000fe20003f05270 */
[----:B0-----:R-:W-:Y:S01]  /*a890*/  VIADD R7, R20, 0xffffffff ;  /* 0xffffffff14077836 */ /* 0x001fe20000000000 */
[----:B-1-3--:R-:W-:Y:S01]  /*a8a0*/  SHF.R.U64 R0, R4, R27, R5 ;  /* 0x0000001b04007219 */ /* 0x00afe20000001205 */
[----:B------:R-:W-:Y:S01]  /*a8b0*/  IMAD.MOV R13, RZ, RZ, -R13 ;  /* 0x000000ffff0d7224 */ /* 0x000fe200078e0a0d */
[----:B------:R-:W-:Y:S01]  /*a8c0*/  LOP3.LUT R5, R10, R25, RZ, 0xc0, !PT ;  /* 0x000000190a057212 */ /* 0x000fe200078ec0ff */
[----:B------:R-:W-:Y:S02]  /*a8d0*/  IMAD.MOV.U32 R4, RZ, RZ, 0x1 ;  /* 0x00000001ff047424 */ /* 0x000fe400078e00ff */
[----:B------:R-:W-:Y:S02]  /*a8e0*/  IMAD.MOV R3, RZ, RZ, -R0 ;  /* 0x000000ffff037224 */ /* 0x000fe400078e0a00 */
[----:B------:R-:W-:Y:S01]  /*a8f0*/  IMAD R152, R152, R0, R5 ;  /* 0x0000000098987224 */ /* 0x000fe200078e0205 */
[----:B------:R-:W-:Y:S01]  /*a900*/  LOP3.LUT R5, R12, R7, RZ, 0xc0, !PT ;  /* 0x000000070c057212 */ /* 0x000fe200078ec0ff */
[----:B--2---:R-:W-:-:S02]  /*a910*/  IMAD R0, R3, R30, R14 ;  /* 0x0000001e03007224 */ /* 0x004fc400078e020e */
[----:B------:R-:W-:Y:S02]  /*a920*/  @P0 IMAD R21, R15, R13, R24 ;  /* 0x0000000d0f150224 */ /* 0x000fe400078e0218 */
[----:B------:R-:W-:Y:S01]  /*a930*/  IMAD R3, R0, R20, R5 ;  /* 0x0000001400037224 */ /* 0x000fe200078e0205 */
[----:B------:R-:W-:Y:S01]  /*a940*/  PRMT R0, R4, 0x7610, R0 ;  /* 0x0000761004007816 */ /* 0x000fe20000000000 */
[----:B------:R-:W-:-:S05]  /*a950*/  IMAD R152, R152, R31, R21 ;  /* 0x0000001f98987224 */ /* 0x000fca00078e0215 */
[----:B------:R-:W-:Y:S02]  /*a960*/  SEL R153, R3, R152, !P0 ;  /* 0x0000009803997207 */ /* 0x000fe40004000000 */
[----:B------:R-:W-:-:S07]  /*a970*/  SEL R152, R152, R3, !P0 ;  /* 0x0000000398987207 */ /* 0x000fce0004000000 */
.L_x_282:
[----:B------:R-:W-:-:S13]  /*a980*/  LOP3.LUT P0, RZ, R0, 0xff, RZ, 0xc0, !PT ;  /* 0x000000ff00ff7812 */ /* 0x000fda000780c0ff */
[----:B------:R-:W-:Y:S05]  /*a990*/  @P0 BRA `(.L_x_285) ;  /* 0xffffff6400980947 */ /* 0x000fea000383ffff */
[----:B------:R-:W-:Y:S05]  /*a9a0*/  EXIT ;  /* 0x000000000000794d */ /* 0x000fea0003800000 */
.L_x_4:
[----:B0-----:R-:W-:Y:S01]  /*a9b0*/  ULDC.64 UR4, c[0x0][0x650] ;  /* 0x0001940000047ab9 */ /* 0x001fe20000000a00 */
        /* <DEDUP_REMOVED lines=25> */
.L_x_287:
[--C-:B------:R-:W-:Y:S01]  /*ab50*/  SHF.R.U64 R12, R10, R14, R11.reuse ;  /* 0x0000000e0a0c7219 */ /* 0x100fe2000000120b */
[----:B------:R-:W0:Y:S01]  /*ab60*/  LDC R22, c[0x0][0x618] ;  /* 0x00018600ff167b82 */ /* 0x000e220000000800 */
[----:B------:R-:W-:Y:S01]  /*ab70*/  I2FP.F32.U32 R6, R4 ;  /* 0x0000000400067245 */ /* 0x000fe20000201000 */
[----:B------:R-:W-:Y:S01]  /*ab80*/  ULDC UR4, c[0x0][0x150] ;  /* 0x0000540000047ab9 */ /* 0x000fe20000000800 */
[----:B------:R-:W-:Y:S02]  /*ab90*/  SHF.R.U32.HI R5, RZ, R14, R11 ;  /* 0x0000000eff057219 */ /* 0x000fe4000001160b */
[----:B------:R-:W-:Y:S01]  /*aba0*/  IADD3 R9, P0, RZ, -R12, RZ ;  /* 0x8000000cff097210 */ /* 0x000fe20007f1e0ff */
[----:B------:R-:W-:Y:S01]  /*abb0*/  FMUL R11, R6, UR4 ;  /* 0x00000004060b7c20 */ /* 0x000fe20008400000 */
[----:B------:R-:W-:Y:S01]  /*abc0*/  ULDC UR4, c[0x0][0x154] ;  /* 0x0000550000047ab9 */ /* 0x000fe20000000800 */
[----:B------:R-:W1:Y:S02]  /*abd0*/  LDC.64 R24, c[0x0][0x640] ;  /* 0x00019000ff187b82 */ /* 0x000e640000000a00 */
[----:B------:R-:W-:-:S02]  /*abe0*/  IMAD.X R5, RZ, RZ, ~R5, P0 ;  /* 0x000000ffff057224 */ /* 0x000fc400000e0e05 */
[----:B------:R-:W2:Y:S01]  /*abf0*/  F2I.U32.TRUNC.NTZ R11, R11 ;  /* 0x0000000b000b7305 */ /* 0x000ea2000020f000 */
[----:B------:R-:W-:-:S03]  /*ac00*/  IMAD.WIDE.U32 R6, R9, R20, R16 ;  /* 0x0000001409067225 */ /* 0x000fc600078e0010 */
[----:B------:R-:W3:Y:S01]  /*ac10*/  LDC R13, c[0x0][0x144] ;  /* 0x00005100ff0d7b82 */ /* 0x000ee20000000800 */
[----:B------:R-:W-:-:S04]  /*ac20*/  IMAD R8, R5, R20, RZ ;  /* 0x0000001405087224 */ /* 0x000fc800078e02ff */
[----:B------:R-:W-:Y:S02]  /*ac30*/  IMAD R5, R9, R21, R8 ;  /* 0x0000001509057224 */ /* 0x000fe400078e0208 */
[----:B------:R-:W-:Y:S01]  /*ac40*/  IMAD.MOV.U32 R8, RZ, RZ, -0x1 ;  /* 0xffffffffff087424 */ /* 0x000fe200078e00ff */
[----:B------:R-:W4:Y:S01]  /*ac50*/  LDC R14, c[0x0][0x608] ;  /* 0x00018200ff0e7b82 */ /* 0x000f220000000800 */
[----:B------:R-:W-:Y:S01]  /*ac60*/  IMAD.IADD R5, R7, 0x1, R5 ;  /* 0x0000000107057824 */ /* 0x000fe200078e0205 */
[----:B------:R-:W-:-:S04]  /*ac70*/  I2FP.F32.U32 R7, R3 ;  /* 0x0000000300077245 */ /* 0x000fc80000201000 */
[-C--:B0-----:R-:W-:Y:S01]  /*ac80*/  SHF.R.U64 R10, R6, R22.reuse, R5 ;  /* 0x00000016060a7219 */ /* 0x081fe20000001205 */
[----:B--2---:R-:W-:Y:S01]  /*ac90*/  IMAD.MOV R6, RZ, RZ, -R11 ;  /* 0x000000ffff067224 */ /* 0x004fe200078e0a0b */
[----:B------:R-:W0:Y:S01]  /*aca0*/  LDC R9, c[0x0][0x658] ;  /* 0x00019600ff097b82 */ /* 0x000e220000000800 */
[----:B-1----:R-:W-:Y:S01]  /*acb0*/  ISETP.NE.U32.AND P0, PT, R24, RZ, PT ;  /* 0x000000ff1800720c */ /* 0x002fe20003f05070 */
[----:B------:R-:W-:Y:S01]  /*acc0*/  FMUL R7, R7, UR4 ;  /* 0x0000000407077c20 */ /* 0x000fe20008400000 */
[----:B------:R-:W-:Y:S02]  /*acd0*/  SHF.R.U32.HI R5, RZ, R22, R5 ;  /* 0x00000016ff057219 */ /* 0x000fe40000011605 */
[----:B------:R-:W-:-:S03]  /*ace0*/  ISETP.NE.AND.EX P0, PT, R25, RZ, PT, P0 ;  /* 0x000000ff1900720c */ /* 0x000fc60003f05300 */
[----:B------:R-:W1:Y:S01]  /*acf0*/  LDC R20, c[0x0][0x148] ;  /* 0x00005200ff147b82 */ /* 0x000e620000000800 */
[----:B---3--:R-:W-:Y:S02]  /*ad00*/  IMAD R23, R13, R6, R4 ;  /* 0x000000060d177224 */ /* 0x008fe400078e0204 */
[----:B------:R-:W-:-:S05]  /*ad10*/  IMAD.MOV.U32 R6, RZ, RZ, 0x1 ;  /* 0x00000001ff067424 */ /* 0x000fca00078e00ff */
[----:B------:R-:W2:Y:S01]  /*ad20*/  LDC R21, c[0x0][0x600] ;  /* 0x00018000ff157b82 */ /* 0x000ea20000000800 */
[-CC-:B----4-:R-:W-:Y:S02]  /*ad30*/  SHF.R.U64 R13, R10, R14.reuse, R5.reuse ;  /* 0x0000000e0a0d7219 */ /* 0x190fe40000001205 */
[----:B------:R-:W-:Y:S02]  /*ad40*/  SHF.R.U32.HI R4, RZ, R14, R5 ;  /* 0x0000000eff047219 */ /* 0x000fe40000011605 */
[----:B------:R3:W4:Y:S03]  /*ad50*/  F2I.U32.TRUNC.NTZ R14, R7 ;  /* 0x00000007000e7305 */ /* 0x000726000020f000 */
[----:B------:R-:W1:Y:S01]  /*ad60*/  LDC R26, c[0x0][0x648] ;  /* 0x00019200ff1a7b82 */ /* 0x000e620000000800 */
[-C--:B0-----:R-:W-:Y:S02]  /*ad70*/  SHF.L.U32 R8, R8, R9.reuse, RZ ;  /* 0x0000000908087219 */ /* 0x081fe400000006ff */
[----:B------:R-:W-:-:S02]  /*ad80*/  SHF.R.U64 R15, R13, R9, R4 ;  /* 0x000000090d0f7219 */ /* 0x000fc40000001204 */
[-C--:B------:R-:W-:Y:S02]  /*ad90*/  SHF.R.U32.HI R5, RZ, R9.reuse, R4 ;  /* 0x00000009ff057219 */ /* 0x080fe40000011604 */
[----:B------:R-:W-:Y:S01]  /*ada0*/  SHF.L.U32 R22, R6, R9, RZ ;  /* 0x0000000906167219 */ /* 0x000fe200000006ff */
[----:B------:R-:W0:Y:S01]  /*adb0*/  LDC R27, c[0x0][0x638] ;  /* 0x00018e00ff1b7b82 */ /* 0x000e220000000800 */
[----:B------:R-:W-:Y:S02]  /*adc0*/  LOP3.LUT R28, RZ, R8, RZ, 0x33, !PT ;  /* 0x00000008ff1c7212 */ /* 0x000fe400078e33ff */
        /* <DEDUP_REMOVED lines=13> */
.L_x_288:
[----:B------:R-:W-:Y:S01]  /*aea0*/  ISETP.NE.AND P0, PT, R2, 0x1, PT ;  /* 0x000000010200780c */ /* 0x000fe20003f05270 */
[----:B--2---:R-:W-:Y:S01]  /*aeb0*/  VIADD R7, R21, 0xffffffff ;  /* 0xffffffff15077836 */ /* 0x004fe20000000000 */
[----:B-1----:R-:W-:Y:S01]  /*aec0*/  SHF.R.U64 R5, R4, R26, R5 ;  /* 0x0000001a04057219 */ /* 0x002fe20000001205 */
[----:B------:R-:W-:Y:S01]  /*aed0*/  IMAD.MOV R14, RZ, RZ, -R14 ;  /* 0x000000ffff0e7224 */ /* 0x000fe200078e0a0e */
[----:B------:R-:W-:Y:S01]  /*aee0*/  LOP3.LUT R4, R13, R28, RZ, 0xc0, !PT ;  /* 0x0000001c0d047212 */ /* 0x000fe200078ec0ff */
[----:B------:R-:W-:Y:S01]  /*aef0*/  IMAD.MOV.U32 R8, RZ, RZ, R12 ;  /* 0x000000ffff087224 */ /* 0x000fe200078e000c */
[----:B------:R-:W-:Y:S01]  /*af00*/  LOP3.LUT R10, R10, R7, RZ, 0xc0, !PT ;  /* 0x000000070a0a7212 */ /* 0x000fe200078ec0ff */
[----:B------:R-:W-:Y:S02]  /*af10*/  IMAD.MOV R6, RZ, RZ, -R5 ;  /* 0x000000ffff067224 */ /* 0x000fe400078e0a05 */
[----:B------:R-:W-:-:S04]  /*af20*/  IMAD R4, R22, R5, R4 ;  /* 0x0000000516047224 */ /* 0x000fc800078e0204 */
[----:B------:R-:W-:Y:S02]  /*af30*/  @P0 IMAD R23, R20, R14, R3 ;  /* 0x0000000e14170224 */ /* 0x000fe400078e0203 */
[----:B0-----:R-:W-:Y:S02]  /*af40*/  IMAD R3, R6, R27, R15 ;  /* 0x0000001b06037224 */ /* 0x001fe400078e020f */
[----:B------:R-:W-:Y:S02]  /*af50*/  IMAD R7, R4, R29, R23 ;  /* 0x0000001d04077224 */ /* 0x000fe400078e0217 */
[----:B------:R-:W-:Y:S02]  /*af60*/  IMAD R4, R3, R21, R10 ;  /* 0x0000001503047224 */ /* 0x000fe400078e020a */
[----:B------:R-:W-:-:S03]  /*af70*/  IMAD.MOV.U32 R6, RZ, RZ, 0x1 ;  /* 0x00000001ff067424 */ /* 0x000fc600078e00ff */
[----:B------:R-:W-:Y:S02]  /*af80*/  SEL R9, R4, R7, !P0 ;  /* 0x0000000704097207 */ /* 0x000fe40004000000 */
[----:B------:R-:W-:-:S07]  /*af90*/  SEL R7, R7, R4, !P0 ;  /* 0x0000000407077207 */ /* 0x000fce0004000000 */
.L_x_286:
[----:B------:R-:W-:-:S08]  /*afa0*/  NOP ;  /* 0x0000000000007918 */ /* 0x000fd00000000000 */
[----:B------:R-:W0:-:S00]  /*afb0*/  USETMAXREG.DEALLOC.CTAPOOL 0x28 ;  /* 0x00000028000079c8 */ /* 0x000e0000080e0500 */
[----:B0-----:R-:W-:-:S13]  /*afc0*/  ISETP.NE.AND P0, PT, R0, RZ, PT ;  /* 0x000000ff0000720c */ /* 0x001fda0003f05270 */
[----:B------:R-:W-:Y:S05]  /*afd0*/  @P0 EXIT ;  /* 0x000000000000094d */ /* 0x000fea0003800000 */
[----:B------:R-:W-:Y:S01]  /*afe0*/  LOP3.LUT P0, RZ, R6, 0xff, RZ, 0xc0, !PT ;  /* 0x000000ff06ff7812 */ /* 0x000fe2000780c0ff */
[----:B------:R-:W-:Y:S01]  /*aff0*/  IMAD.MOV.U32 R0, RZ, RZ, 0x1 ;  /* 0x00000001ff007424 */ /* 0x000fe200078e00ff */
[----:B------:R-:W-:-:S11]  /*b000*/  MOV R12, RZ ;  /* 0x000000ff000c7202 */ /* 0x000fd60000000f00 */
[----:B------:R-:W-:Y:S05]  /*b010*/  @!P0 BRA `(.L_x_289) ;  /* 0x0000000c00308947 */ /* 0x000fea0003800000 */
[----:B------:R-:W0:Y:S01]  /*b020*/  LDC R0, c[0x0][0x28c] ;  /* 0x0000a300ff007b82 */ /* 0x000e220000000800 */
[----:B------:R-:W-:Y:S01]  /*b030*/  ULDC UR5, c[0x0][0x600] ;  /* 0x0001800000057ab9 */ /* 0x000fe20000000800 */
[----:B------:R-:W-:Y:S01]  /*b040*/  ULDC UR4, c[0x0][0xc] ;  /* 0x0000030000047ab9 */ /* 0x000fe20000000800 */
[----:B------:R-:W-:Y:S01]  /*b050*/  UIADD3 UR16, UR5, -0x1, URZ ;  /* 0xffffffff05107890 */ /* 0x000fe2000fffe03f */
[C---:B------:R-:W-:Y:S01]  /*b060*/  LOP3.LUT P2, RZ, R18.reuse, 0x7f, RZ, 0xc0, !PT ;  /* 0x0000007f12ff7812 */ /* 0x040fe2000784c0ff */
[----:B------:R-:W-:Y:S01]  /*b070*/  ULDC UR6, c[0x0][0x658] ;  /* 0x0001960000067ab9 */ /* 0x000fe20000000800 */
[----:B------:R-:W-:Y:S01]  /*b080*/  ULDC UR5, c[0x0][0x10] ;  /* 0x0000040000057ab9 */ /* 0x000fe20000000800 */
[----:B------:R-:W-:Y:S01]  /*b090*/  UMOV UR7, 0xffffffff ;  /* 0xffffffff00077882 */ /* 0x000fe20000000000 */
[----:B------:R-:W-:Y:S01]  /*b0a0*/  UMOV UR8, 0x1 ;  /* 0x0000000100087882 */ /* 0x000fe20000000000 */
[----:B------:R-:W-:Y:S01]  /*b0b0*/  UIMAD.WIDE.U32 UR4, UR4, UR5, URZ ;  /* 0x00000005040472a5 */ /* 0x000fe2000f8e003f */
[----:B------:R-:W-:Y:S01]  /*b0c0*/  LOP3.LUT P0, RZ, R18, 0x1f, RZ, 0xc0, !PT ;  /* 0x0000001f12ff7812 */ /* 0x000fe2000780c0ff */
[----:B------:R-:W-:Y:S01]  /*b0d0*/  USHF.L.U32 UR7, UR7, UR6, URZ ;  /* 0x0000000607077299 */ /* 0x000fe2000800063f */
[----:B------:R-:W-:Y:S01]  /*b0e0*/  BSSY B0, `(.L_x_289) ;  /* 0x00000bf000007945 */ /* 0x000fe20003800000 */
[----:B------:R-:W-:Y:S01]  /*b0f0*/  USHF.L.U32 UR18, UR8, UR6, URZ ;  /* 0x0000000608127299 */ /* 0x000fe2000800063f */
[----:B------:R-:W-:Y:S01]  /*b100*/  IMAD.MOV.U32 R13, RZ, RZ, 0x1 ;  /* 0x00000001ff0d7424 */ /* 0x000fe200078e00ff */
[----:B------:R-:W-:Y:S01]  /*b110*/  LOP3.LUT R11, R19, 0x2, RZ, 0xfc, !PT ;  /* 0x00000002130b7812 */ /* 0x000fe200078efcff */
[----:B------:R-:W-:Y:S01]  /*b120*/  ULDC UR6, c[0x0][0x14] ;  /* 0x0000050000067ab9 */ /* 0x000fe20000000800 */
[----:B------:R-:W-:Y:S01]  /*b130*/  PLOP3.LUT P0, PT, P0, P2, PT, 0x8a, 0x0 ;  /* 0x000000000000781c */ /* 0x000fe20000705172 */
[----:B------:R-:W-:Y:S01]  /*b140*/  UIMAD.WIDE.U32 UR20, UR4, UR6, URZ ;  /* 0x00000006041472a5 */ /* 0x000fe2000f8e003f */
[----:B------:R-:W-:Y:S01]  /*b150*/  IMAD.MOV.U32 R12, RZ, RZ, RZ ;  /* 0x000000ffff0c7224 */ /* 0x000fe200078e00ff */
[----:B------:R-:W-:-:S02]  /*b160*/  UIMAD UR13, UR5, UR6, URZ ;  /* 0x00000006050d72a4 */ /* 0x000fc4000f8e023f */
[----:B------:R-:W-:Y:S01]  /*b170*/  ULOP3.LUT UR17, URZ, UR7, URZ, 0x33, !UPT ;  /* 0x000000073f117292 */ /* 0x000fe2000f8e333f */
[----:B0-----:R-:W-:Y:S01]  /*b180*/  VIADD R0, R0, 0x1f ;  /* 0x0000001f00007836 */ /* 0x001fe20000000000 */
[----:B------:R-:W-:Y:S01]  /*b190*/  UIADD3 UR13, UR21, UR13, URZ ;  /* 0x0000000d150d7290 */ /* 0x000fe2000fffe03f */
[----:B------:R-:W-:-:S03]  /*b1a0*/  ULDC.64 UR22, c[0x0][0x198] ;  /* 0x0000660000167ab9 */ /* 0x000fc60000000a00 */
[----:B------:R-:W-:-:S04]  /*b1b0*/  SHF.R.S32.HI R3, RZ, 0x1f, R0 ;  /* 0x0000001fff037819 */ /* 0x000fc80000011400 */
[----:B------:R-:W-:Y:S01]  /*b1c0*/  LEA.HI R3, R3, R0, RZ, 0x5 ;  /* 0x0000000003037211 */ /* 0x000fe200078f28ff */
[----:B------:R-:W-:-:S03]  /*b1d0*/  IMAD.MOV.U32 R0, RZ, RZ, 0x1 ;  /* 0x00000001ff007424 */ /* 0x000fc600078e00ff */
[----:B------:R-:W-:-:S05]  /*b1e0*/  SHF.R.S32.HI R3, RZ, 0x5, R3 ;  /* 0x00000005ff037819 */ /* 0x000fca0000011403 */
[----:B------:R-:W-:-:S07]  /*b1f0*/  VIADD R10, R3, 0x1 ;  /* 0x00000001030a7836 */ /* 0x000fce0000000000 */
.L_x_301:
[----:B------:R-:W-:-:S03]  /*b200*/  UMOV UR4, 0xffffffff ;  /* 0xffffffff00047882 */ /* 0x000fc60000000000 */
[----:B------:R-:W-:Y:S05]  /*b210*/  BRA.DIV UR4, `(.L_x_290) ;  /* 0x0000001204507947 */ /* 0x000fea000b800000 */
[----:B------:R-:W-:-:S13]  /*b220*/  ELECT P6, URZ, PT ;  /* 0x00000000003f782f */ /* 0x000fda00038c0000 */
.L_x_317:
[----:B------:R-:W0:Y:S01]  /*b230*/  LDC R4, c[0x0][0x28c] ;  /* 0x0000a300ff047b82 */ /* 0x000e220000000800 */
[----:B------:R-:W-:Y:S01]  /*b240*/  BSSY B1, `(.L_x_291) ;  /* 0x0000037000017945 */ /* 0x000fe20003800000 */
[----:B0-----:R-:W-:-:S13]  /*b250*/  ISETP.LT.OR P6, PT, R4, 0x1, !P6 ;  /* 0x000000010400780c */ /* 0x001fda00077c1670 */
[----:B------:R-:W-:Y:S05]  /*b260*/  @P6 BRA `(.L_x_292) ;  /* 0x0000000000d06947 */ /* 0x000fea0003800000 */
[----:B------:R-:W-:Y:S01]  /*b270*/  IMAD.SHL.U32 R15, R9, 0x80, RZ ;  /* 0x00000080090f7824 */ /* 0x000fe200078e00ff */
[----:B------:R-:W-:Y:S01]  /*b280*/  MOV R5, R0 ;  /* 0x0000000000057202 */ /* 0x000fe20000000f00 */
[----:B------:R-:W-:Y:S02]  /*b290*/  IMAD.SHL.U32 R18, R7, 0x100, RZ ;  /* 0x0000010007127824 */ /* 0x000fe400078e00ff */
[----:B------:R-:W-:Y:S02]  /*b2a0*/  IMAD.MOV.U32 R20, RZ, RZ, RZ ;  /* 0x000000ffff147224 */ /* 0x000fe400078e00ff */
[----:B------:R-:W-:Y:S02]  /*b2b0*/  IMAD.MOV.U32 R4, RZ, RZ, R10 ;  /* 0x000000ffff047224 */ /* 0x000fe400078e000a */
[----:B------:R-:W-:-:S07]  /*b2c0*/  IMAD.MOV.U32 R6, RZ, RZ, R12 ;  /* 0x000000ffff067224 */ /* 0x000fce00078e000c */
.L_x_296:
[----:B------:R-:W0:Y:S01]  /*b2d0*/  S2R R14, SR_CgaCtaId ;  /* 0x00000000000e7919 */ /* 0x000e220000008800 */
[----:B------:R-:W-:Y:S01]  /*b2e0*/  MOV R7, 0x400 ;  /* 0x0000040000077802 */ /* 0x000fe20000000f00 */
[----:B------:R-:W1:Y:S03]  /*b2f0*/  @!P2 LDC R9, c[0x0][0x500] ;  /* 0x00014000ff09ab82 */ /* 0x000e660000000800 */
[----:B0-----:R-:W-:Y:S02]  /*b300*/  LEA R21, R14, R7, 0x18 ;  /* 0x000000070e157211 */ /* 0x001fe400078ec0ff */
[----:B------:R-:W-:-:S03]  /*b310*/  SHF.L.U32 R7, R5, 0x1f, RZ ;  /* 0x0000001f05077819 */ /* 0x000fc600000006ff */
[----:B------:R-:W-:-:S04]  /*b320*/  IMAD R14, R6, 0x8, R21 ;  /* 0x00000008060e7824 */ /* 0x000fc800078e0215 */
[----:B------:R-:W0:Y:S02]  /*b330*/  SYNCS.PHASECHK.TRANS64.TRYWAIT P1, [R14+URZ+0x48], R7 ;  /* 0x000048070e0075a7 */ /* 0x000e24000802017f */
[----:B01----:R-:W-:Y:S05]  /*b340*/  @!P1 BRA `(.L_x_293) ;  /* 0x0000001000249947 */ /* 0x003fea0003800000 */
.L_x_318:
[----:B0-----:R-:W-:Y:S01]  /*b350*/  PRMT R7, R11, 0x9910, RZ ;  /* 0x000099100b077816 */ /* 0x001fe200000000ff */
[----:B------:R0:W-:Y:S03]  /*b360*/  @!P2 SYNCS.ARRIVE.TRANS64 RZ, [R14+URZ], R9 ;  /* 0x000000090effa9a7 */ /* 0x0001e6000800003f */
[----:B------:R-:W-:-:S13]  /*b370*/  ISETP.NE.AND P1, PT, R7, 0x2, PT ;  /* 0x000000020700780c */ /* 0x000fda0003f25270 */
[----:B0-----:R-:W-:Y:S05]  /*b380*/  @P1 BRA `(.L_x_294) ;  /* 0x0000000000041947 */ /* 0x001fea0003800000 */
[----:B------:R-:W-:Y:S01]  /*b390*/  BPT.TRAP 0x1 ;  /* 0x000000040000795c */ /* 0x000fe20000300000 */
.L_x_294:
[----:B------:R-:W-:Y:S05]  /*b3a0*/  @P0 BRA `(.L_x_295) ;  /* 0x0000000000040947 */ /* 0x000fea0003800000 */
[----:B------:R-:W-:Y:S01]  /*b3b0*/  BPT.TRAP 0x1 ;  /* 0x000000040000795c */ /* 0x000fe20000300000 */
.L_x_295:
[--C-:B------:R-:W-:Y:S01]  /*b3c0*/  IMAD R7, R6, 0x4000, R21.reuse ;  /* 0x0000400006077824 */ /* 0x100fe200078e0215 */
[----:B------:R-:W-:Y:S01]  /*b3d0*/  R2UR UR9, R14 ;  /* 0x000000000e0972ca */ /* 0x000fe200000e0000 */
[----:B------:R-:W-:Y:S01]  /*b3e0*/  IMAD R21, R6, 0x2000, R21 ;  /* 0x0000200006157824 */ /* 0x000fe200078e0215 */
[----:B------:R-:W-:Y:S01]  /*b3f0*/  UIADD3 UR4, UP0, UR22, 0xf0, URZ ;  /* 0x000000f016047890 */ /* 0x000fe2000ff1e03f */
[----:B------:R-:W-:Y:S01]  /*b400*/  VIADD R4, R4, 0xffffffff ;  /* 0xffffffff04047836 */ /* 0x000fe20000000000 */
[----:B------:R-:W-:Y:S01]  /*b410*/  R2UR UR5, R7 ;  /* 0x00000000070572ca */ /* 0x000fe200000e0000 */
[----:B------:R-:W-:Y:S01]  /*b420*/  UIADD3 UR24, UP1, UR22, 0x1f0, URZ ;  /* 0x000001f016187890 */ /* 0x000fe2000ff3e03f */
[----:B------:R-:W-:Y:S01]  /*b430*/  R2UR UR8, R21 ;  /* 0x00000000150872ca */ /* 0x000fe200000e0000 */
[----:B------:R-:W-:Y:S01]  /*b440*/  VIADD R6, R6, 0x1 ;  /* 0x0000000106067836 */ /* 0x000fe20000000000 */
[----:B------:R-:W-:Y:S01]  /*b450*/  R2UR UR11, R18 ;  /* 0x00000000120b72ca */ /* 0x000fe200000e0000 */
[----:B------:R-:W-:Y:S01]  /*b460*/  UIADD3.X UR25, URZ, UR23, URZ, UP1, !UPT ;  /* 0x000000173f197290 */ /* 0x000fe20008ffe43f */
[----:B------:R-:W-:Y:S01]  /*b470*/  R2UR UR10, R20 ;  /* 0x00000000140a72ca */ /* 0x000fe200000e0000 */
[----:B------:R-:W-:Y:S01]  /*b480*/  UMOV UR6, 0x0 ;  /* 0x0000000000067882 */ /* 0x000fe20000000000 */
[----:B------:R-:W-:Y:S01]  /*b490*/  R2UR UR12, R8 ;  /* 0x00000000080c72ca */ /* 0x000fe200000e0000 */
[----:B------:R-:W-:Y:S01]  /*b4a0*/  UMOV UR7, 0x10000000 ;  /* 0x1000000000077882 */ /* 0x000fe20000000000 */
[----:B------:R-:W-:Y:S01]  /*b4b0*/  R2UR UR19, R15 ;  /* 0x000000000f1372ca */ /* 0x000fe200000e0000 */
[----:B------:R-:W-:Y:S01]  /*b4c0*/  VIADD R20, R20, 0x20 ;  /* 0x0000002014147836 */ /* 0x000fe20000000000 */
[----:B------:R-:W-:Y:S01]  /*b4d0*/  ISETP.GT.AND P3, PT, R4, 0x1, PT ;  /* 0x000000010400780c */ /* 0x000fe20003f64270 */
[----:B------:R-:W-:Y:S01]  /*b4e0*/  UIADD3 UR14, UR5, 0x180, URZ ;  /* 0x00000180050e7890 */ /* 0x000fe2000fffe03f */
[----:B------:R-:W-:Y:S01]  /*b4f0*/  ISETP.NE.AND P1, PT, R6, 0x9, PT ;  /* 0x000000090600780c */ /* 0x000fe20003f25270 */
[----:B------:R-:W-:-:S02]  /*b500*/  UIADD3.X UR5, URZ, UR23, URZ, UP0, !UPT ;  /* 0x000000173f057290 */ /* 0x000fc400087fe43f */
[----:B------:R-:W-:Y:S01]  /*b510*/  UIADD3 UR15, UR8, 0x24180, URZ ;  /* 0x00024180080f7890 */ /* 0x000fe2000fffe03f */
[----:B------:R-:W-:Y:S02]  /*b520*/  SEL R14, RZ, 0x1, P1 ;  /* 0x00000001ff0e7807 */ /* 0x000fe40000800000 */
[----:B------:R-:W-:Y:S01]  /*b530*/  UMOV UR8, UR14 ;  /* 0x0000000e00087c82 */ /* 0x000fe20008000000 */
[----:B------:R-:W-:Y:S02]  /*b540*/  SEL R6, R6, RZ, P1 ;  /* 0x000000ff06067207 */ /* 0x000fe40000800000 */
[----:B------:R-:W-:Y:S01]  /*b550*/  LOP3.LUT R5, R5, R14, RZ, 0x3c, !PT ;  /* 0x0000000e05057212 */ /* 0x000fe200078e3cff */
[----:B------:R0:W-:Y:S02]  /*b560*/  UTMALDG.3D [UR8], [UR4], desc[UR6] ;  /* 0x00000608040075b4 */ /* 0x0001e40008011000 */
[----:B0-----:R-:W-:Y:S01]  /*b570*/  UMOV UR8, UR15 ;  /* 0x0000000f00087c82 */ /* 0x001fe20008000000 */
[----:B------:R-:W-:-:S02]  /*b580*/  UMOV UR11, UR19 ;  /* 0x00000013000b7c82 */ /* 0x000fc40008000000 */
[----:B------:R0:W-:Y:S02]  /*b590*/  UTMALDG.3D [UR8], [UR24], desc[UR6] ;  /* 0x00000608180075b4 */ /* 0x0001e40008011000 */
[----:B0-----:R-:W-:Y:S05]  /*b5a0*/  @P3 BRA `(.L_x_296) ;  /* 0xfffffffc00483947 */ /* 0x001fea000383ffff */
.L_x_292:
[----:B------:R-:W-:Y:S05]  /*b5b0*/  BSYNC B1 ;  /* 0x0000000000017941 */ /* 0x000fea0003800000 */
.L_x_291:
[----:B------:R-:W-:Y:S01]  /*b5c0*/  LOP3.LUT P3, RZ, R13, 0xff, RZ, 0xc0, !PT ;  /* 0x000000ff0dff7812 */ /* 0x000fe2000786c0ff */
[----:B------:R-:W-:Y:S01]  /*b5d0*/  IMAD.IADD R12, R3, 0x1, R12 ;  /* 0x00000001030c7824 */ /* 0x000fe200078e020c */
[----:B------:R-:W-:Y:S01]  /*b5e0*/  IADD3 R16, P4, R16, UR20, RZ ;  /* 0x0000001410107c10 */ /* 0x000fe2000ff9e0ff */
[----:B------:R-:W-:Y:S01]  /*b5f0*/  ULDC.64 UR4, c[0x0][0x650] ;  /* 0x0001940000047ab9 */ /* 0x000fe20000000a00 */
[----:B------:R-:W-:Y:S01]  /*b600*/  BSSY B1, `(.L_x_297) ;  /* 0x000006a000017945 */ /* 0x000fe20003800000 */
[----:B------:R-:W-:Y:S01]  /*b610*/  MOV R9, 0xffffffff ;  /* 0xffffffff00097802 */ /* 0x000fe20000000f00 */
[----:B------:R-:W-:Y:S01]  /*b620*/  IMAD.MOV.U32 R8, RZ, RZ, -0x1 ;  /* 0xffffffffff087424 */ /* 0x000fe200078e00ff */
[----:B------:R-:W-:Y:S02]  /*b630*/  ISETP.GT.U32.AND P1, PT, R12, 0x8, PT ;  /* 0x000000080c00780c */ /* 0x000fe40003f24070 */
[----:B------:R-:W-:Y:S02]  /*b640*/  IADD3.X R17, R17, UR13, RZ, P4, !PT ;  /* 0x0000000d11117c10 */ /* 0x000fe4000a7fe4ff */
[----:B------:R-:W-:-:S02]  /*b650*/  ISETP.LT.U32.AND P1, PT, R3, 0x9, P1 ;  /* 0x000000090300780c */ /* 0x000fc40000f21070 */
[----:B------:R-:W0:Y:S01]  /*b660*/  @P3 S2R R5, SR_CgaCtaId ;  /* 0x0000000000053919 */ /* 0x000e220000008800 */
[----:B------:R-:W-:Y:S02]  /*b670*/  @P3 MOV R4, 0x400 ;  /* 0x0000040000043802 */ /* 0x000fe40000000f00 */
[----:B------:R-:W-:Y:S02]  /*b680*/  PRMT R13, RZ, 0x7610, R13 ;  /* 0x00007610ff0d7816 */ /* 0x000fe4000000000d */
[----:B0-----:R-:W-:Y:S01]  /*b690*/  @P3 LEA R6, R5, R4, 0x18 ;  /* 0x0000000405063211 */ /* 0x001fe200078ec0ff */
[----:B------:R-:W-:-:S03]  /*b6a0*/  IMAD.WIDE.U32 R4, R12, 0x38e38e39, RZ ;  /* 0x38e38e390c047825 */ /* 0x000fc600078e00ff */
[----:B------:R0:W-:Y:S01]  /*b6b0*/  @P3 SYNCS.ARRIVE.TRANS64.A1T0 RZ, [R6+URZ+0xa8], RZ ;  /* 0x0000a8ff06ff39a7 */ /* 0x0001e2000810003f */
[----:B------:R-:W-:Y:S02]  /*b6c0*/  ISETP.GE.U32.AND P3, PT, R3, 0x9, PT ;  /* 0x000000090300780c */ /* 0x000fe40003f66070 */
[----:B------:R-:W-:Y:S02]  /*b6d0*/  SHF.R.U32.HI R7, RZ, 0x1, R5 ;  /* 0x00000001ff077819 */ /* 0x000fe40000011605 */
[----:B------:R-:W-:Y:S02]  /*b6e0*/  SEL R5, RZ, 0x1, !P1 ;  /* 0x00000001ff057807 */ /* 0x000fe40004800000 */
[----:B------:R-:W-:Y:S01]  /*b6f0*/  ISETP.GE.U32.AND P1, PT, R16, UR4, PT ;  /* 0x0000000410007c0c */ /* 0x000fe2000bf26070 */
[----:B------:R-:W-:Y:S01]  /*b700*/  IMAD R12, R7, -0x9, R12 ;  /* 0xfffffff7070c7824 */ /* 0x000fe200078e020c */
[----:B------:R-:W-:Y:S02]  /*b710*/  LOP3.LUT R0, R0, R5, RZ, 0x3c, !PT ;  /* 0x0000000500007212 */ /* 0x000fe400078e3cff */
[----:B------:R-:W-:-:S02]  /*b720*/  ISETP.GE.U32.AND.EX P1, PT, R17, UR5, PT, P1 ;  /* 0x0000000511007c0c */ /* 0x000fc4000bf26110 */
[----:B------:R-:W-:Y:S02]  /*b730*/  PRMT R4, RZ, 0x7610, R4 ;  /* 0x00007610ff047816 */ /* 0x000fe40000000004 */
[----:B------:R-:W-:Y:S01]  /*b740*/  @P3 LOP3.LUT R0, R0, 0x1, R7, 0x78, !PT ;  /* 0x0000000100003812 */ /* 0x000fe200078e7807 */
[----:B------:R-:W-:-:S08]  /*b750*/  IMAD.MOV.U32 R7, RZ, RZ, -0x1 ;  /* 0xffffffffff077424 */ /* 0x000fd000078e00ff */
[----:B0-----:R-:W-:Y:S05]  /*b760*/  @P1 BRA `(.L_x_298) ;  /* 0x00000004004c1947 */ /* 0x001fea0003800000 */
[----:B------:R-:W-:Y:S01]  /*b770*/  ULDC.64 UR4, c[0x0][0x628] ;  /* 0x00018a0000047ab9 */ /* 0x000fe20000000a00 */
[----:B------:R-:W0:Y:S01]  /*b780*/  S2R R15, SR_CTAID.X ;  /* 0x00000000000f7919 */ /* 0x000e220000002500 */
[----:B------:R-:W-:Y:S01]  /*b790*/  ISETP.NE.U32.AND P1, PT, RZ, UR4, PT ;  /* 0x00000004ff007c0c */ /* 0x000fe2000bf25070 */
[----:B------:R-:W-:Y:S01]  /*b7a0*/  ULDC UR7, c[0x0][0x630] ;  /* 0x00018c0000077ab9 */ /* 0x000fe20000000800 */
[----:B------:R-:W-:Y:S01]  /*b7b0*/  IMAD.MOV.U32 R4, RZ, RZ, R16 ;  /* 0x000000ffff047224 */ /* 0x000fe200078e0010 */
[----:B------:R-:W1:Y:S01]  /*b7c0*/  S2R R14, SR_CTAID.Y ;  /* 0x00000000000e7919 */ /* 0x000e620000002600 */
[----:B------:R-:W-:Y:S01]  /*b7d0*/  ISETP.NE.AND.EX P1, PT, RZ, UR5, PT, P1 ;  /* 0x00000005ff007c0c */ /* 0x000fe2000bf25310 */
[----:B------:R-:W-:-:S12]  /*b7e0*/  IMAD.MOV.U32 R5, RZ, RZ, R17 ;  /* 0x000000ffff057224 */ /* 0x000fd800078e0011 */
[----:B------:R-:W-:Y:S05]  /*b7f0*/  @!P1 BRA `(.L_x_299) ;  /* 0x0000000000289947 */ /* 0x000fea0003800000 */
[----:B------:R-:W-:Y:S02]  /*b800*/  ULDC UR6, c[0x0][0x634] ;  /* 0x00018d0000067ab9 */ /* 0x000fe40000000800 */
[----:B------:R-:W-:-:S05]  /*b810*/  IADD3 R9, P1, R16, UR6, RZ ;  /* 0x0000000610097c10 */ /* 0x000fca000ff3e0ff */
[----:B------:R-:W-:-:S04]  /*b820*/  IMAD.X R21, RZ, RZ, R17, P1 ;  /* 0x000000ffff157224 */ /* 0x000fc800008e0611 */
[----:B------:R-:W-:-:S04]  /*b830*/  IMAD.WIDE.U32 R6, R21, UR4, RZ ;  /* 0x0000000415067c25 */ /* 0x000fc8000f8e00ff */
[----:B------:R-:W-:-:S04]  /*b840*/  IMAD.WIDE.U32 R6, P1, R9, UR5, R6 ;  /* 0x0000000509067c25 */ /* 0x000fc8000f820006 */
[----:B------:R-:W-:-:S04]  /*b850*/  IMAD.WIDE.U32 R8, R9, UR4, RZ ;  /* 0x0000000409087c25 */ /* 0x000fc8000f8e00ff */
[----:B------:R-:W-:Y:S01]  /*b860*/  IMAD.X R5, RZ, RZ, RZ, P1 ;  /* 0x000000ffff057224 */ /* 0x000fe200008e06ff */
[----:B------:R-:W-:Y:S01]  /*b870*/  IADD3 RZ, P1, R9, R6, RZ ;  /* 0x0000000609ff7210 */ /* 0x000fe20007f3e0ff */
[----:B------:R-:W-:-:S04]  /*b880*/  IMAD.MOV.U32 R4, RZ, RZ, R7 ;  /* 0x000000ffff047224 */ /* 0x000fc800078e0007 */
[----:B------:R-:W-:-:S08]  /*b890*/  IMAD.WIDE.U32.X R4, R21, UR5, R4, P1 ;  /* 0x0000000515047c25 */ /* 0x000fd000088e0404 */
.L_x_299:
[--C-:B------:R-:W-:Y:S01]  /*b8a0*/  SHF.R.U64 R8, R4, UR7, R5.reuse ;  /* 0x0000000704087c19 */ /* 0x100fe20008001205 */
[----:B------:R-:W-:Y:S01]  /*b8b0*/  ULDC.64 UR4, c[0x0][0x620] ;  /* 0x0001880000047ab9 */ /* 0x000fe20000000a00 */
[----:B------:R-:W-:Y:S01]  /*b8c0*/  SHF.R.U32.HI R4, RZ, UR7, R5 ;  /* 0x00000007ff047c19 */ /* 0x000fe20008011605 */
[----:B------:R-:W2:Y:S01]  /*b8d0*/  LDC R24, c[0x0][0x144] ;  /* 0x00005100ff187b82 */ /* 0x000ea20000000800 */
[----:B------:R-:W-:Y:S01]  /*b8e0*/  IADD3 R7, P1, RZ, -R8, RZ ;  /* 0x80000008ff077210 */ /* 0x000fe20007f3e0ff */
[----:B------:R-:W-:Y:S01]  /*b8f0*/  ULDC.64 UR8, c[0x0][0x640] ;  /* 0x0001900000087ab9 */ /* 0x000fe20000000a00 */
[----:B0-----:R-:W-:Y:S01]  /*b900*/  I2FP.F32.U32 R9, R15 ;  /* 0x0000000f00097245 */ /* 0x001fe20000201000 */
[----:B------:R-:W-:Y:S02]  /*b910*/  ULDC UR6, c[0x0][0x608] ;  /* 0x0001820000067ab9 */ /* 0x000fe40000000800 */
[----:B------:R-:W-:Y:S01]  /*b920*/  IMAD.X R4, RZ, RZ, ~R4, P1 ;  /* 0x000000ffff047224 */ /* 0x000fe200008e0e04 */
[----:B------:R-:W-:Y:S01]  /*b930*/  ISETP.NE.U32.AND P1, PT, RZ, UR8, PT ;  /* 0x00000008ff007c0c */ /* 0x000fe2000bf25070 */
[----:B------:R-:W0:Y:S02]  /*b940*/  LDC R21, c[0x0][0x148] ;  /* 0x00005200ff157b82 */ /* 0x000e240000000800 */
[----:B------:R-:W-:Y:S01]  /*b950*/  IMAD R6, R4, UR4, RZ ;  /* 0x0000000404067c24 */ /* 0x000fe2000f8e02ff */
[----:B------:R-:W-:Y:S01]  /*b960*/  ISETP.NE.AND.EX P1, PT, RZ, UR9, PT, P1 ;  /* 0x00000009ff007c0c */ /* 0x000fe2000bf25310 */
[----:B------:R-:W-:Y:S01]  /*b970*/  IMAD.WIDE.U32 R4, R7, UR4, R16 ;  /* 0x0000000407047c25 */ /* 0x000fe2000f8e0010 */
[----:B------:R-:W-:-:S03]  /*b980*/  ULDC UR4, c[0x0][0x150] ;  /* 0x0000540000047ab9 */ /* 0x000fc60000000800 */
[----:B------:R-:W-:Y:S02]  /*b990*/  IMAD R7, R7, UR5, R6 ;  /* 0x0000000507077c24 */ /* 0x000fe4000f8e0206 */
[----:B------:R-:W-:Y:S01]  /*b9a0*/  FMUL R6, R9, UR4 ;  /* 0x0000000409067c20 */ /* 0x000fe20008400000 */
[----:B------:R-:W-:Y:S01]  /*b9b0*/  ULDC UR4, c[0x0][0x618] ;  /* 0x0001860000047ab9 */ /* 0x000fe20000000800 */
[----:B------:R-:W-:Y:S01]  /*b9c0*/  ULDC UR5, c[0x0][0x154] ;  /* 0x0000550000057ab9 */ /* 0x000fe20000000800 */
[----:B------:R-:W-:-:S03]  /*b9d0*/  IMAD.IADD R5, R5, 0x1, R7 ;  /* 0x0000000105057824 */ /* 0x000fc600078e0207 */
[----:B------:R-:W3:Y:S02]  /*b9e0*/  F2I.U32.TRUNC.NTZ R6, R6 ;  /* 0x0000000600067305 */ /* 0x000ee4000020f000 */
[----:B------:R-:W-:Y:S02]  /*b9f0*/  SHF.R.U64 R9, R4, UR4, R5 ;  /* 0x0000000404097c19 */ /* 0x000fe40008001205 */
[----:B-1----:R-:W-:-:S05]  /*ba00*/  I2FP.F32.U32 R4, R14 ;  /* 0x0000000e00047245 */ /* 0x002fca0000201000 */
[----:B------:R-:W-:Y:S01]  /*ba10*/  FMUL R22, R4, UR5 ;  /* 0x0000000504167c20 */ /* 0x000fe20008400000 */
[----:B------:R-:W-:Y:S01]  /*ba20*/  SHF.R.U32.HI R4, RZ, UR4, R5 ;  /* 0x00000004ff047c19 */ /* 0x000fe20008011605 */
[----:B------:R-:W-:-:S03]  /*ba30*/  ULDC UR4, c[0x0][0x658] ;  /* 0x0001960000047ab9 */ /* 0x000fc60000000800 */
[--C-:B------:R-:W-:Y:S01]  /*ba40*/  SHF.R.U32.HI R5, RZ, UR6, R4.reuse ;  /* 0x00000006ff057c19 */ /* 0x100fe20008011604 */
[----:B------:R-:W1:Y:S01]  /*ba50*/  F2I.U32.TRUNC.NTZ R22, R22 ;  /* 0x0000001600167305 */ /* 0x000e62000020f000 */
[----:B------:R-:W-:Y:S01]  /*ba60*/  SHF.R.U64 R20, R9, UR6, R4 ;  /* 0x0000000609147c19 */ /* 0x000fe20008001204 */
[----:B---3--:R-:W-:Y:S01]  /*ba70*/  IMAD.MOV R6, RZ, RZ, -R6 ;  /* 0x000000ffff067224 */ /* 0x008fe200078e0a06 */
[--C-:B------:R-:W-:Y:S02]  /*ba80*/  SHF.R.U32.HI R23, RZ, UR4, R5.reuse ;  /* 0x00000004ff177c19 */ /* 0x100fe40008011605 */
[----:B------:R-:W-:Y:S01]  /*ba90*/  SHF.R.U64 R18, R20, UR4, R5 ;  /* 0x0000000414127c19 */ /* 0x000fe20008001205 */
[----:B--2---:R-:W-:Y:S02]  /*baa0*/  IMAD R15, R24, R6, R15 ;  /* 0x00000006180f7224 */ /* 0x004fe400078e020f */
[----:B------:R-:W-:Y:S01]  /*bab0*/  IMAD.MOV.U32 R5, RZ, RZ, R23 ;  /* 0x000000ffff057224 */ /* 0x000fe200078e0017 */
[----:B------:R-:W-:Y:S01]  /*bac0*/  MOV R4, R18 ;  /* 0x0000001200047202 */ /* 0x000fe20000000f00 */
[----:B------:R-:W-:Y:S06]  /*bad0*/  @!P1 BRA `(.L_x_300) ;  /* 0x0000000000289947 */ /* 0x000fec0003800000 */
[----:B------:R-:W-:Y:S02]  /*bae0*/  ULDC UR4, c[0x0][0x64c] ;  /* 0x0001930000047ab9 */ /* 0x000fe40000000800 */
[----:B------:R-:W-:-:S05]  /*baf0*/  IADD3 R5, P1, R18, UR4, RZ ;  /* 0x0000000412057c10 */ /* 0x000fca000ff3e0ff */
[----:B------:R-:W-:-:S04]  /*bb00*/  IMAD.X R23, RZ, RZ, R23, P1 ;  /* 0x000000ffff177224 */ /* 0x000fc800008e0617 */
[----:B------:R-:W-:-:S04]  /*bb10*/  IMAD.WIDE.U32 R6, R23, UR8, RZ ;  /* 0x0000000817067c25 */ /* 0x000fc8000f8e00ff */
[----:B------:R-:W-:-:S04]  /*bb20*/  IMAD.WIDE.U32 R6, P1, R5, UR9, R6 ;  /* 0x0000000905067c25 */ /* 0x000fc8000f820006 */
[----:B------:R-:W-:-:S04]  /*bb30*/  IMAD.WIDE.U32 R4, R5, UR8, RZ ;  /* 0x0000000805047c25 */ /* 0x000fc8000f8e00ff */
[----:B------:R-:W-:Y:S01]  /*bb40*/  IMAD.MOV.U32 R4, RZ, RZ, R7 ;  /* 0x000000ffff047224 */ /* 0x000fe200078e0007 */
[----:B------:R-:W-:Y:S01]  /*bb50*/  IADD3 RZ, P3, R5, R6, RZ ;  /* 0x0000000605ff7210 */ /* 0x000fe20007f7e0ff */
[----:B------:R-:W-:-:S04]  /*bb60*/  IMAD.X R5, RZ, RZ, RZ, P1 ;  /* 0x000000ffff057224 */ /* 0x000fc800008e06ff */
[----:B------:R-:W-:-:S08]  /*bb70*/  IMAD.WIDE.U32.X R4, R23, UR9, R4, P3 ;  /* 0x0000000917047c25 */ /* 0x000fd000098e0404 */
.L_x_300:
[----:B------:R-:W-:Y:S01]  /*bb80*/  ISETP.NE.AND P1, PT, R2, 0x1, PT ;  /* 0x000000010200780c */ /* 0x000fe20003f25270 */
[----:B------:R-:W-:Y:S01]  /*bb90*/  ULDC UR4, c[0x0][0x648] ;  /* 0x0001920000047ab9 */ /* 0x000fe20000000800 */
[----:B------:R-:W-:Y:S01]  /*bba0*/  LOP3.LUT R20, R20, UR17, RZ, 0xc0, !PT ;  /* 0x0000001114147c12 */ /* 0x000fe2000f8ec0ff */
[----:B-1----:R-:W-:Y:S01]  /*bbb0*/  IMAD.MOV R22, RZ, RZ, -R22 ;  /* 0x000000ffff167224 */ /* 0x002fe200078e0a16 */
[----:B------:R-:W-:Y:S01]  /*bbc0*/  SHF.R.U64 R5, R4, UR4, R5 ;  /* 0x0000000404057c19 */ /* 0x000fe20008001205 */
[----:B------:R-:W-:Y:S01]  /*bbd0*/  ULDC UR4, c[0x0][0x638] ;  /* 0x00018e0000047ab9 */ /* 0x000fe20000000800 */
[----:B------:R-:W-:Y:S01]  /*bbe0*/  LOP3.LUT R9, R9, UR16, RZ, 0xc0, !PT ;  /* 0x0000001009097c12 */ /* 0x000fe2000f8ec0ff */
[----:B------:R-:W-:Y:S01]  /*bbf0*/  ULDC UR5, c[0x0][0x610] ;  /* 0x0001840000057ab9 */ /* 0x000fe20000000800 */
[----:B------:R-:W-:Y:S02]  /*bc00*/  IMAD.MOV.U32 R4, RZ, RZ, 0x1 ;  /* 0x00000001ff047424 */ /* 0x000fe400078e00ff */
[----:B------:R-:W-:-:S02]  /*bc10*/  IMAD.MOV R7, RZ, RZ, -R5 ;  /* 0x000000ffff077224 */ /* 0x000fc400078e0a05 */
[----:B------:R-:W-:Y:S02]  /*bc20*/  IMAD R20, R5, UR18, R20 ;  /* 0x0000001205147c24 */ /* 0x000fe4000f8e0214 */
[----:B0-----:R-:W-:Y:S02]  /*bc30*/  @P1 IMAD R15, R21, R22, R14 ;  /* 0x00000016150f1224 */ /* 0x001fe400078e020e */
[----:B------:R-:W-:Y:S01]  /*bc40*/  IMAD R18, R7, UR4, R18 ;  /* 0x0000000407127c24 */ /* 0x000fe2000f8e0212 */
[----:B------:R-:W-:Y:S01]  /*bc50*/  ULDC UR4, c[0x0][0x600] ;  /* 0x0001800000047ab9 */ /* 0x000fe20000000800 */
[----:B------:R-:W-:Y:S02]  /*bc60*/  IMAD R15, R20, UR5, R15 ;  /* 0x00000005140f7c24 */ /* 0x000fe4000f8e020f */
[----:B------:R-:W-:-:S05]  /*bc70*/  IMAD R18, R18, UR4, R9 ;  /* 0x0000000412127c24 */ /* 0x000fca000f8e0209 */
[----:B------:R-:W-:Y:S02]  /*bc80*/  SEL R9, R18, R15, !P1 ;  /* 0x0000000f12097207 */ /* 0x000fe40004800000 */
[----:B------:R-:W-:-:S07]  /*bc90*/  SEL R7, R15, R18, !P1 ;  /* 0x000000120f077207 */ /* 0x000fce0004800000 */
.L_x_298:
[----:B------:R-:W-:Y:S05]  /*bca0*/  BSYNC B1 ;  /* 0x0000000000017941 */ /* 0x000fea0003800000 */
.L_x_297:
[----:B------:R-:W-:-:S13]  /*bcb0*/  LOP3.LUT P1, RZ, R4, 0xff, RZ, 0xc0, !PT ;  /* 0x000000ff04ff7812 */ /* 0x000fda000782c0ff */
[----:B------:R-:W-:Y:S05]  /*bcc0*/  @P1 BRA `(.L_x_301) ;  /* 0xfffffff4004c1947 */ /* 0x000fea000383ffff */
[----:B------:R-:W-:Y:S05]  /*bcd0*/  BSYNC B0 ;  /* 0x0000000000007941 */ /* 0x000fea0003800000 */
.L_x_289:
[----:B------:R-:W-:-:S03]  /*bce0*/  UMOV UR4, 0xffffffff ;  /* 0xffffffff00047882 */ /* 0x000fc60000000000 */
[----:B------:R-:W-:Y:S05]  /*bcf0*/  BRA.DIV UR4, `(.L_x_302) ;  /* 0x0000000604cc7947 */ /* 0x000fea000b800000 */
[----:B------:R-:W-:-:S13]  /*bd00*/  ELECT P6, URZ, PT ;  /* 0x00000000003f782f */ /* 0x000fda00038c0000 */
.L_x_321:
[----:B------:R-:W-:Y:S04]  /*bd10*/  BSSY B0, `(.L_x_303) ;  /* 0x0000058000007945 */ /* 0x000fe80003800000 */
[----:B------:R-:W-:Y:S05]  /*bd20*/  @!P6 BRA `(.L_x_304) ;  /* 0x000000040058e947 */ /* 0x000fea0003800000 */
[----:B------:R-:W-:-:S04]  /*bd30*/  LOP3.LUT R19, R19, 0x2, RZ, 0xfc, !PT ;  /* 0x0000000213137812 */ /* 0x000fc800078efcff */
[----:B------:R-:W-:-:S13]  /*bd40*/  ISETP.NE.AND P0, PT, R19, 0x3, PT ;  /* 0x000000031300780c */ /* 0x000fda0003f05270 */
[----:B------:R-:W-:Y:S05]  /*bd50*/  @!P0 BRA `(.L_x_305) ;  /* 0x0000000000048947 */ /* 0x000fea0003800000 */
[----:B------:R-:W-:Y:S01]  /*bd60*/  BPT.TRAP 0x1 ;  /* 0x000000040000795c */ /* 0x000fe20000300000 */
.L_x_305:
[----:B------:R-:W0:Y:S01]  /*bd70*/  S2R R3, SR_CgaCtaId ;  /* 0x0000000000037919 */ /* 0x000e220000008800 */
[----:B------:R-:W-:-:S04]  /*bd80*/  MOV R2, 0x400 ;  /* 0x0000040000027802 */ /* 0x000fc80000000f00 */
[----:B0-----:R-:W-:Y:S02]  /*bd90*/  LEA R3, R3, R2, 0x18 ;  /* 0x0000000203037211 */ /* 0x001fe400078ec0ff */
[----:B------:R-:W-:-:S03]  /*bda0*/  SHF.L.U32 R2, R0, 0x1f, RZ ;  /* 0x0000001f00027819 */ /* 0x000fc600000006ff */
[----:B------:R-:W-:-:S04]  /*bdb0*/  VIADD R3, R3, 0x48 ;  /* 0x0000004803037836 */ /* 0x000fc80000000000 */
[C---:B------:R-:W-:Y:S01]  /*bdc0*/  IMAD R7, R12.reuse, 0x8, R3 ;  /* 0x000000080c077824 */ /* 0x040fe200078e0203 */
[----:B------:R-:W-:-:S03]  /*bdd0*/  IADD3 R12, R12, 0x1, RZ ;  /* 0x000000010c0c7810 */ /* 0x000fc60007ffe0ff */
[----:B------:R-:W0:Y:S01]  /*bde0*/  SYNCS.PHASECHK.TRANS64.TRYWAIT P0, [R7+URZ], R2 ;  /* 0x00000002070075a7 */ /* 0x000e22000800017f */
[----:B------:R-:W-:-:S04]  /*bdf0*/  ISETP.NE.AND P1, PT, R12, 0x9, PT ;  /* 0x000000090c00780c */ /* 0x000fc80003f25270 */
[----:B------:R-:W-:Y:S02]  /*be00*/  SEL R5, RZ, 0x1, P1 ;  /* 0x00000001ff057807 */ /* 0x000fe40000800000 */
[----:B------:R-:W-:Y:S02]  /*be10*/  SEL R12, R12, RZ, P1 ;  /* 0x000000ff0c0c7207 */ /* 0x000fe40000800000 */
[----:B------:R-:W-:-:S03]  /*be20*/  LOP3.LUT R5, R0, R5, RZ, 0x3c, !PT ;  /* 0x0000000500057212 */ /* 0x000fc600078e3cff */
[----:B------:R-:W-:Y:S01]  /*be30*/  IMAD R9, R12, 0x8, R3 ;  /* 0x000000080c097824 */ /* 0x000fe200078e0203 */
[----:B------:R-:W-:Y:S01]  /*be40*/  SHF.L.U32 R4, R5, 0x1f, RZ ;  /* 0x0000001f05047819 */ /* 0x000fe200000006ff */
[----:B0-----:R-:W-:Y:S06]  /*be50*/  @!P0 BRA `(.L_x_306) ;  /* 0x0000000400948947 */ /* 0x001fec0003800000 */
.L_x_322:
[----:B------:R-:W1:Y:S01]  /*be60*/  SYNCS.PHASECHK.TRANS64.TRYWAIT P0, [R9+URZ], R4 ;  /* 0x00000004090075a7 */ /* 0x000e62000800017f */
[----:B------:R-:W-:-:S05]  /*be70*/  VIADD R0, R12, 0x1 ;  /* 0x000000010c007836 */ /* 0x000fca0000000000 */
[----:B------:R-:W-:-:S04]  /*be80*/  ISETP.NE.AND P1, PT, R0, 0x9, PT ;  /* 0x000000090000780c */ /* 0x000fc80003f25270 */
[----:B0-----:R-:W-:Y:S02]  /*be90*/  SEL R2, RZ, 0x1, P1 ;  /* 0x00000001ff027807 */ /* 0x001fe40000800000 */
[----:B------:R-:W-:Y:S02]  /*bea0*/  SEL R0, R0, RZ, P1 ;  /* 0x000000ff00007207 */ /* 0x000fe40000800000 */
[----:B------:R-:W-:-:S03]  /*beb0*/  LOP3.LUT R7, R5, R2, RZ, 0x3c, !PT ;  /* 0x0000000205077212 */ /* 0x000fc600078e3cff */
[----:B------:R-:W-:Y:S01]  /*bec0*/  IMAD R6, R0, 0x8, R3 ;  /* 0x0000000800067824 */ /* 0x000fe200078e0203 */
[----:B------:R-:W-:Y:S01]  /*bed0*/  SHF.L.U32 R5, R7, 0x1f, RZ ;  /* 0x0000001f07057819 */ /* 0x000fe200000006ff */
[----:B-1----:R-:W-:Y:S06]  /*bee0*/  @!P0 BRA `(.L_x_307) ;  /* 0x0000000400848947 */ /* 0x002fec0003800000 */
.L_x_323:
[----:B------:R-:W1:Y:S01]  /*bef0*/  SYNCS.PHASECHK.TRANS64.TRYWAIT P0, [R6+URZ], R5 ;  /* 0x00000005060075a7 */ /* 0x000e62000800017f */
[----:B------:R-:W-:-:S05]  /*bf00*/  VIADD R0, R0, 0x1 ;  /* 0x0000000100007836 */ /* 0x000fca0000000000 */
[----:B------:R-:W-:-:S04]  /*bf10*/  ISETP.NE.AND P1, PT, R0, 0x9, PT ;  /* 0x000000090000780c */ /* 0x000fc80003f25270 */
[----:B------:R-:W-:Y:S02]  /*bf20*/  SEL R2, RZ, 0x1, P1 ;  /* 0x00000001ff027807 */ /* 0x000fe40000800000 */
[----:B------:R-:W-:Y:S02]  /*bf30*/  SEL R0, R0, RZ, P1 ;  /* 0x000000ff00007207 */ /* 0x000fe40000800000 */
[----:B------:R-:W-:-:S03]  /*bf40*/  LOP3.LUT R7, R7, R2, RZ, 0x3c, !PT ;  /* 0x0000000207077212 */ /* 0x000fc600078e3cff */
[----:B0-----:R-:W-:Y:S01]  /*bf50*/  IMAD R9, R0, 0x8, R3 ;  /* 0x0000000800097824 */ /* 0x001fe200078e0203 */
[----:B------:R-:W-:Y:S01]  /*bf60*/  SHF.L.U32 R4, R7, 0x1f, RZ ;  /* 0x0000001f07047819 */ /* 0x000fe200000006ff */
[----:B-1----:R-:W-:Y:S06]  /*bf70*/  @!P0 BRA `(.L_x_308) ;  /* 0x0000000400748947 */ /* 0x002fec0003800000 */
.L_x_324:
        /* <DEDUP_REMOVED lines=9> */
.L_x_325:
        /* <DEDUP_REMOVED lines=9> */
.L_x_326:
[----:B------:R-:W1:Y:S01]  /*c0a0*/  SYNCS.PHASECHK.TRANS64.TRYWAIT P0, [R9+URZ], R4 ;  /* 0x00000004090075a7 */ /* 0x000e62000800017f */
[----:B------:R-:W-:-:S04]  /*c0b0*/  IADD3 R0, R0, 0x1, RZ ;  /* 0x0000000100007810 */ /* 0x000fc80007ffe0ff */
[----:B------:R-:W-:-:S04]  /*c0c0*/  ISETP.NE.AND P1, PT, R0, 0x9, PT ;  /* 0x000000090000780c */ /* 0x000fc80003f25270 */
[----:B------:R-:W-:Y:S02]  /*c0d0*/  SEL R2, RZ, 0x1, P1 ;  /* 0x00000001ff027807 */ /* 0x000fe40000800000 */
[----:B------:R-:W-:Y:S02]  /*c0e0*/  SEL R0, R0, RZ, P1 ;  /* 0x000000ff00007207 */ /* 0x000fe40000800000 */
[----:B------:R-:W-:-:S03]  /*c0f0*/  LOP3.LUT R7, R7, R2, RZ, 0x3c, !PT ;  /* 0x0000000207077212 */ /* 0x000fc600078e3cff */
[----:B0-----:R-:W-:Y:S01]  /*c100*/  IMAD R6, R0, 0x8, R3 ;  /* 0x0000000800067824 */ /* 0x001fe200078e0203 */
[----:B------:R-:W-:Y:S01]  /*c110*/  SHF.L.U32 R5, R7, 0x1f, RZ ;  /* 0x0000001f07057819 */ /* 0x000fe200000006ff */
[----:B-1----:R-:W-:Y:S06]  /*c120*/  @!P0 BRA `(.L_x_311) ;  /* 0x0000000400448947 */ /* 0x002fec0003800000 */
.L_x_327:
        /* <DEDUP_REMOVED lines=9> */
.L_x_328:
[----:B------:R-:W1:Y:S01]  /*c1c0*/  SYNCS.PHASECHK.TRANS64.TRYWAIT P0, [R9+URZ], R4 ;  /* 0x00000004090075a7 */ /* 0x000e62000800017f */
[----:B------:R-:W-:-:S05]  /*c1d0*/  VIADD R0, R0, 0x1 ;  /* 0x0000000100007836 */ /* 0x000fca0000000000 */
[----:B------:R-:W-:-:S04]  /*c1e0*/  ISETP.NE.AND P1, PT, R0, 0x9, PT ;  /* 0x000000090000780c */ /* 0x000fc80003f25270 */
[----:B------:R-:W-:Y:S02]  /*c1f0*/  SEL R2, RZ, 0x1, P1 ;  /* 0x00000001ff027807 */ /* 0x000fe40000800000 */
[----:B------:R-:W-:Y:S02]  /*c200*/  SEL R0, R0, RZ, P1 ;  /* 0x000000ff00007207 */ /* 0x000fe40000800000 */
[----:B------:R-:W-:Y:S01]  /*c210*/  LOP3.LUT R2, R7, R2, RZ, 0x3c, !PT ;  /* 0x0000000207027212 */ /* 0x000fe200078e3cff */
[----:B-1----:R-:W-:Y:S06]  /*c220*/  @!P0 BRA `(.L_x_313) ;  /* 0x00000004002c8947 */ /* 0x002fec0003800000 */
.L_x_329:
[----:B------:R-:W-:Y:S01]  /*c230*/  IMAD R3, R0, 0x8, R3 ;  /* 0x0000000800037824 */ /* 0x000fe200078e0203 */
[----:B------:R-:W-:-:S07]  /*c240*/  SHF.L.U32 R0, R2, 0x1f, RZ ;  /* 0x0000001f02007819 */ /* 0x000fce00000006ff */
.L_x_314:
[----:B--2---:R2:W3:Y:S02]  /*c250*/  SYNCS.PHASECHK.TRANS64.TRYWAIT P0, [R3+URZ], R0 ;  /* 0x00000000030075a7 */ /* 0x0044e4000800017f */
[----:B---3--:R-:W-:Y:S05]  /*c260*/  @!P0 NANOSLEEP.SYNCS 0x989680 ;  /* 0x009896800000895d */ /* 0x008fea0003900000 */
[----:B------:R-:W3:Y:S02]  /*c270*/  @!P0 SYNCS.PHASECHK.TRANS64 P0, [R3+URZ], R0 ;  /* 0x00000000030085a7 */ /* 0x000ee4000800007f */
[----:B---3--:R-:W-:Y:S05]  /*c280*/  @!P0 BRA `(.L_x_314) ;  /* 0xfffffffc00f08947 */ /* 0x008fea000383ffff */
.L_x_304:
[----:B------:R-:W-:Y:S05]  /*c290*/  BSYNC B0 ;  /* 0x0000000000007941 */ /* 0x000fea0003800000 */
.L_x_303:
[----:B------:R-:W-:Y:S05]  /*c2a0*/  EXIT ;  /* 0x000000000000794d */ /* 0x000fea0003800000 */
.L_x_18:
[----:B---3--:R3:W4:Y:S02]  /*c2b0*/  SYNCS.PHASECHK.TRANS64.TRYWAIT P1, [R3+URZ], R0 ;  /* 0x00000000030075a7 */ /* 0x008724000802017f */
[----:B----4-:R-:W-:Y:S05]  /*c2c0*/  @!P1 NANOSLEEP.SYNCS 0x989680 ;  /* 0x009896800000995d */ /* 0x010fea0003900000 */
[----:B------:R-:W4:Y:S02]  /*c2d0*/  @!P1 SYNCS.PHASECHK.TRANS64 P1, [R3+URZ], R0 ;  /* 0x00000000030095a7 */ /* 0x000f24000802007f */
[----:B----4-:R-:W-:Y:S05]  /*c2e0*/  @!P1 BRA `(.L_x_18) ;  /* 0xfffffffc00f09947 */ /* 0x010fea000383ffff */
[----:B------:R-:W-:Y:S05]  /*c2f0*/  BRA `(.L_x_17) ;  /* 0xffffff4c00f87947 */ /* 0x000fea000383ffff */
.L_x_23:
[----:B-1----:R-:W-:-:S04]  /*c300*/  IMAD.U32 R4, RZ, RZ, UR8 ;  /* 0x00000008ff047e24 */ /* 0x002fc8000f8e00ff */
[----:B------:R1:W2:Y:S03]  /*c310*/  SYNCS.PHASECHK.TRANS64.TRYWAIT P1, [R4+URZ], R3 ;  /* 0x00000003040075a7 */ /* 0x0002a6000802017f */
[----:B--2---:R-:W-:Y:S05]  /*c320*/  @!P1 NANOSLEEP.SYNCS 0x989680 ;  /* 0x009896800000995d */ /* 0x004fea0003900000 */
[----:B------:R-:W2:Y:S02]  /*c330*/  @!P1 SYNCS.PHASECHK.TRANS64 P1, [R4+URZ], R3 ;  /* 0x00000003040095a7 */ /* 0x000ea4000802007f */
[----:B--2---:R-:W-:Y:S05]  /*c340*/  @!P1 BRA `(.L_x_23) ;  /* 0xfffffffc00ec9947 */ /* 0x004fea000383ffff */
[----:B------:R-:W-:Y:S05]  /*c350*/  BRA `(.L_x_22) ;  /* 0xffffff5000c87947 */ /* 0x000fea000383ffff */
.L_x_290:
[----:B------:R-:W-:Y:S01]  /*c360*/  BSSY B1, `(.L_x_315) ;  /* 0x0000006000017945 */ /* 0x000fe20003800000 */
[----:B------:R-:W-:-:S07]  /*c370*/  IMAD.MOV.U32 R15, RZ, RZ, -0x1 ;  /* 0xffffffffff0f7424 */ /* 0x000fce00078e00ff */
[----:B------:R-:W-:Y:S05]  /*c380*/  WARPSYNC.COLLECTIVE R15, `(.L_x_316) ;  /* 0x000000000f0c7348 */ /* 0x000fea0003c00000 */
[----:B------:R-:W-:Y:S02]  /*c390*/  ELECT P6, UR62, PT ;  /* 0x00000000003e782f */ /* 0x000fe400038c0000 */
[----:B------:R-:W-:Y:S01]  /*c3a0*/  MOV R14, UR62 ;  /* 0x0000003e000e7c02 */ /* 0x000fe20008000f00 */
[----:B------:R-:W-:Y:S10]  /*c3b0*/  ENDCOLLECTIVE ;  /* 0x000000000000791b */ /* 0x000ff40003800000 */
.L_x_316:
[----:B------:R-:W-:Y:S05]  /*c3c0*/  BSYNC B1 ;  /* 0x0000000000017941 */ /* 0x000fea0003800000 */
.L_x_315:
[----:B------:R-:W-:Y:S05]  /*c3d0*/  BRA `(.L_x_317) ;  /* 0xffffffec00947947 */ /* 0x000fea000383ffff */
.L_x_293:
[----:B0-----:R0:W1:Y:S02]  /*c3e0*/  SYNCS.PHASECHK.TRANS64.TRYWAIT P1, [R14+URZ+0x48], R7 ;  /* 0x000048070e0075a7 */ /* 0x001064000802017f */
[----:B-1----:R-:W-:Y:S05]  /*c3f0*/  @!P1 NANOSLEEP.SYNCS 0x989680 ;  /* 0x009896800000995d */ /* 0x002fea0003900000 */
[----:B------:R-:W1:Y:S02]  /*c400*/  @!P1 SYNCS.PHASECHK.TRANS64 P1, [R14+URZ+0x48], R7 ;  /* 0x000048070e0095a7 */ /* 0x000e64000802007f */
[----:B-1----:R-:W-:Y:S05]  /*c410*/  @!P1 BRA `(.L_x_293) ;  /* 0xfffffffc00f09947 */ /* 0x002fea000383ffff */
[----:B------:R-:W-:Y:S05]  /*c420*/  BRA `(.L_x_318) ;  /* 0xffffffec00c87947 */ /* 0x000fea000383ffff */
.L_x_302:
[----:B------:R-:W-:Y:S01]  /*c430*/  BSSY B0, `(.L_x_319) ;  /* 0x0000006000007945 */ /* 0x000fe20003800000 */
[----:B------:R-:W-:-:S07]  /*c440*/  IMAD.MOV.U32 R15, RZ, RZ, -0x1 ;  /* 0xffffffffff0f7424 */ /* 0x000fce00078e00ff */
[----:B------:R-:W-:Y:S05]  /*c450*/  WARPSYNC.COLLECTIVE R15, `(.L_x_320) ;  /* 0x000000000f0c7348 */ /* 0x000fea0003c00000 */
[----:B------:R-:W-:Y:S02]  /*c460*/  ELECT P6, UR62, PT ;  /* 0x00000000003e782f */ /* 0x000fe400038c0000 */
[----:B------:R-:W-:Y:S01]  /*c470*/  MOV R14, UR62 ;  /* 0x0000003e000e7c02 */ /* 0x000fe20008000f00 */
[----:B------:R-:W-:Y:S10]  /*c480*/  ENDCOLLECTIVE ;  /* 0x000000000000791b */ /* 0x000ff40003800000 */
.L_x_320:
[----:B------:R-:W-:Y:S05]  /*c490*/  BSYNC B0 ;  /* 0x0000000000007941 */ /* 0x000fea0003800000 */
.L_x_319:
[----:B------:R-:W-:Y:S05]  /*c4a0*/  BRA `(.L_x_321) ;  /* 0xfffffff800187947 */ /* 0x000fea000383ffff */
.L_x_306:
[----:B0-----:R0:W1:Y:S02]  /*c4b0*/  SYNCS.PHASECHK.TRANS64.TRYWAIT P0, [R7+URZ], R2 ;  /* 0x00000002070075a7 */ /* 0x001064000800017f */
[----:B-1----:R-:W-:Y:S05]  /*c4c0*/  @!P0 NANOSLEEP.SYNCS 0x989680 ;  /* 0x009896800000895d */ /* 0x002fea0003900000 */
[----:B------:R-:W1:Y:S02]  /*c4d0*/  @!P0 SYNCS.PHASECHK.TRANS64 P0, [R7+URZ], R2 ;  /* 0x00000002070085a7 */ /* 0x000e64000800007f */
[----:B-1----:R-:W-:Y:S05]  /*c4e0*/  @!P0 BRA `(.L_x_306) ;  /* 0xfffffffc00f08947 */ /* 0x002fea000383ffff */
[----:B------:R-:W-:Y:S05]  /*c4f0*/  BRA `(.L_x_322) ;  /* 0xfffffff800587947 */ /* 0x000fea000383ffff */
.L_x_307:
[----:B0-----:R0:W1:Y:S02]  /*c500*/  SYNCS.PHASECHK.TRANS64.TRYWAIT P0, [R9+URZ], R4 ;  /* 0x00000004090075a7 */ /* 0x001064000800017f */
[----:B-1----:R-:W-:Y:S05]  /*c510*/  @!P0 NANOSLEEP.SYNCS 0x989680 ;  /* 0x009896800000895d */ /* 0x002fea0003900000 */
[----:B------:R-:W1:Y:S02]  /*c520*/  @!P0 SYNCS.PHASECHK.TRANS64 P0, [R9+URZ], R4 ;  /* 0x00000004090085a7 */ /* 0x000e64000800007f */
[----:B-1----:R-:W-:Y:S05]  /*c530*/  @!P0 BRA `(.L_x_307) ;  /* 0xfffffffc00f08947 */ /* 0x002fea000383ffff */
[----:B------:R-:W-:Y:S05]  /*c540*/  BRA `(.L_x_323) ;  /* 0xfffffff800687947 */ /* 0x000fea000383ffff */
.L_x_308:
[----:B0-----:R0:W1:Y:S02]  /*c550*/  SYNCS.PHASECHK.TRANS64.TRYWAIT P0, [R6+URZ], R5 ;  /* 0x00000005060075a7 */ /* 0x001064000800017f */
[----:B-1----:R-:W-:Y:S05]  /*c560*/  @!P0 NANOSLEEP.SYNCS 0x989680 ;  /* 0x009896800000895d */ /* 0x002fea0003900000 */
[----:B------:R-:W1:Y:S02]  /*c570*/  @!P0 SYNCS.PHASECHK.TRANS64 P0, [R6+URZ], R5 ;  /* 0x00000005060085a7 */ /* 0x000e64000800007f */
[----:B-1----:R-:W-:Y:S05]  /*c580*/  @!P0 BRA `(.L_x_308) ;  /* 0xfffffffc00f08947 */ /* 0x002fea000383ffff */
[----:B------:R-:W-:Y:S05]  /*c590*/  BRA `(.L_x_324) ;  /* 0xfffffff800787947 */ /* 0x000fea000383ffff */
.L_x_309:
[----:B0-----:R0:W1:Y:S02]  /*c5a0*/  SYNCS.PHASECHK.TRANS64.TRYWAIT P0, [R9+URZ], R4 ;  /* 0x00000004090075a7 */ /* 0x001064000800017f */
[----:B-1----:R-:W-:Y:S05]  /*c5b0*/  @!P0 NANOSLEEP.SYNCS 0x989680 ;  /* 0x009896800000895d */ /* 0x002fea0003900000 */
[----:B------:R-:W1:Y:S02]  /*c5c0*/  @!P0 SYNCS.PHASECHK.TRANS64 P0, [R9+URZ], R4 ;  /* 0x00000004090085a7 */ /* 0x000e64000800007f */
[----:B-1----:R-:W-:Y:S05]  /*c5d0*/  @!P0 BRA `(.L_x_309) ;  /* 0xfffffffc00f08947 */ /* 0x002fea000383ffff */
[----:B------:R-:W-:Y:S05]  /*c5e0*/  BRA `(.L_x_325) ;  /* 0xfffffff800887947 */ /* 0x000fea000383ffff */
.L_x_310:
[----:B0-----:R0:W1:Y:S02]  /*c5f0*/  SYNCS.PHASECHK.TRANS64.TRYWAIT P0, [R6+URZ], R5 ;  /* 0x00000005060075a7 */ /* 0x001064000800017f */
[----:B-1----:R-:W-:Y:S05]  /*c600*/  @!P0 NANOSLEEP.SYNCS 0x989680 ;  /* 0x009896800000895d */ /* 0x002fea0003900000 */
[----:B------:R-:W1:Y:S02]  /*c610*/  @!P0 SYNCS.PHASECHK.TRANS64 P0, [R6+URZ], R5 ;  /* 0x00000005060085a7 */ /* 0x000e64000800007f */
[----:B-1----:R-:W-:Y:S05]  /*c620*/  @!P0 BRA `(.L_x_310) ;  /* 0xfffffffc00f08947 */ /* 0x002fea000383ffff */
[----:B------:R-:W-:Y:S05]  /*c630*/  BRA `(.L_x_326) ;  /* 0xfffffff800987947 */ /* 0x000fea000383ffff */
.L_x_311:
[----:B0-----:R0:W1:Y:S02]  /*c640*/  SYNCS.PHASECHK.TRANS64.TRYWAIT P0, [R9+URZ], R4 ;  /* 0x00000004090075a7 */ /* 0x001064000800017f */
[----:B-1----:R-:W-:Y:S05]  /*c650*/  @!P0 NANOSLEEP.SYNCS 0x989680 ;  /* 0x009896800000895d */ /* 0x002fea0003900000 */
[----:B------:R-:W1:Y:S02]  /*c660*/  @!P0 SYNCS.PHASECHK.TRANS64 P0, [R9+URZ], R4 ;  /* 0x00000004090085a7 */ /* 0x000e64000800007f */
[----:B-1----:R-:W-:Y:S05]  /*c670*/  @!P0 BRA `(.L_x_311) ;  /* 0xfffffffc00f08947 */ /* 0x002fea000383ffff */
[----:B------:R-:W-:Y:S05]  /*c680*/  BRA `(.L_x_327) ;  /* 0xfffffff800a87947 */ /* 0x000fea000383ffff */
.L_x_312:
[----:B0-----:R0:W1:Y:S02]  /*c690*/  SYNCS.PHASECHK.TRANS64.TRYWAIT P0, [R6+URZ], R5 ;  /* 0x00000005060075a7 */ /* 0x001064000800017f */
[----:B-1----:R-:W-:Y:S05]  /*c6a0*/  @!P0 NANOSLEEP.SYNCS 0x989680 ;  /* 0x009896800000895d */ /* 0x002fea0003900000 */
[----:B------:R-:W1:Y:S02]  /*c6b0*/  @!P0 SYNCS.PHASECHK.TRANS64 P0, [R6+URZ], R5 ;  /* 0x00000005060085a7 */ /* 0x000e64000800007f */
[----:B-1----:R-:W-:Y:S05]  /*c6c0*/  @!P0 BRA `(.L_x_312) ;  /* 0xfffffffc00f08947 */ /* 0x002fea000383ffff */
[----:B------:R-:W-:Y:S05]  /*c6d0*/  BRA `(.L_x_328) ;  /* 0xfffffff800b87947 */ /* 0x000fea000383ffff */
.L_x_313:
[----:B-1----:R1:W2:Y:S02]  /*c6e0*/  SYNCS.PHASECHK.TRANS64.TRYWAIT P0, [R9+URZ], R4 ;  /* 0x00000004090075a7 */ /* 0x0022a4000800017f */
[----:B--2---:R-:W-:Y:S05]  /*c6f0*/  @!P0 NANOSLEEP.SYNCS 0x989680 ;  /* 0x009896800000895d */ /* 0x004fea0003900000 */
[----:B------:R-:W2:Y:S02]  /*c700*/  @!P0 SYNCS.PHASECHK.TRANS64 P0, [R9+URZ], R4 ;  /* 0x00000004090085a7 */ /* 0x000ea4000800007f */
[----:B--2---:R-:W-:Y:S05]  /*c710*/  @!P0 BRA `(.L_x_313) ;  /* 0xfffffffc00f08947 */ /* 0x004fea000383ffff */
[----:B------:R-:W-:Y:S05]  /*c720*/  BRA `(.L_x_329) ;  /* 0xfffffff800c07947 */ /* 0x000fea000383ffff */
.L_x_330:
[----:B------:R-:W-:-:S00]  /*c730*/  BRA `(.L_x_330) ;  /* 0xfffffffc00fc7947 */ /* 0x000fc0000383ffff */
[----:B------:R-:W-:-:S00]  /*c740*/  NOP ;  /* 0x0000000000007918 */ /* 0x000fc00000000000 */
        /* <DEDUP_REMOVED lines=11> */
.L_x_331:


//--------------------- .nv.global.init           --------------------------
	.section	.nv.global.init,"aw",@progbits
.nv.global.init:
	.type		$str$22,@object
	.size		$str$22,($str$23 - $str$22)
$str$22:
        /*0000*/ 	.byte	0x6b, 0x5f, 0x74, 0x69, 0x6c, 0x65, 0x5f, 0x63, 0x6f, 0x75, 0x6e, 0x74, 0x20, 0x3e, 0x3d, 0x20
        /*0010*/ 	.byte	0x31, 0x00
	.type		$str$23,@object
	.size		$str$23,(__unnamed_1 - $str$23)
$str$23:
        /*0012*/ 	.byte	0x2f, 0x74, 0x6d, 0x70, 0x2f, 0x63, 0x75, 0x74, 0x6c, 0x61, 0x73, 0x73, 0x5f, 0x73, 0x77, 0x65
        /*0022*/ 	.byte	0x65, 0x70, 0x5f, 0x73, 0x72, 0x63, 0x2f, 0x69, 0x6e, 0x63, 0x6c, 0x75, 0x64, 0x65, 0x2f, 0x63
        /*0032*/ 	.byte	0x75, 0x74, 0x6c, 0x61, 0x73, 0x73, 0x2f, 0x67, 0x65, 0x6d, 0x6d, 0x2f, 0x63, 0x6f, 0x6c, 0x6c
        /*0042*/ 	.byte	0x65, 0x63, 0x74, 0x69, 0x76, 0x65, 0x2f, 0x73, 0x6d, 0x39, 0x30, 0x5f, 0x6d, 0x6d, 0x61, 0x5f
        /*0052*/ 	.byte	0x74, 0x6d, 0x61, 0x5f, 0x67, 0x6d, 0x6d, 0x61, 0x5f, 0x73, 0x73, 0x5f, 0x77, 0x61, 0x72, 0x70
        /*0062*/ 	.byte	0x73, 0x70, 0x65, 0x63, 0x69, 0x61, 0x6c, 0x69, 0x7a, 0x65, 0x64, 0x2e, 0x68, 0x70, 0x70, 0x00
	.type		__unnamed_1,@object
	.size		__unnamed_1,(.L_0 - __unnamed_1)
__unnamed_1:
        /*0072*/ 	.byte	0x76, 0x6f, 0x69, 0x64, 0x20, 0x63, 0x75, 0x74, 0x6c, 0x61, 0x73, 0x73, 0x3a, 0x3a, 0x67, 0x65
        /* <DEDUP_REMOVED lines=180> */
        /*0bc2*/ 	.byte	0x6e, 0x74, 0x69, 0x74, 0x79, 0x5d, 0x00
.L_0:


//--------------------- .nv.shared._ZN7cutlass13device_kernelINS_4gemm6kernel13GemmUniversalIN4cute5tupleIJiiiiEEENS1_10collective13CollectiveMmaINS1_34MainloopSm90TmaGmmaWarpSpecializedILi9ENS5_IJNS4_1CILi1EEESB_SB_EEENS1_35KernelTmaWarpSpecializedCooperativeEEENS5_IJNSA_ILi256EEENSA_ILi128EEENSA_ILi32EEEEEENS_10bfloat16_tENS5_IJlSB_lEEESJ_SK_NS4_8TiledMMAINS4_8MMA_AtomIJNS4_4SM904GMMA28MMA_64x128x16_F32BF16BF16_SSILNSO_5MajorE0ELSQ_0ELNSO_7ScaleInE1ELSR_1EEEEEENS4_6LayoutINS5_IJNSA_ILi2EEESB_SB_EEENS5_IJSB_NSA_ILi0EEESX_EEEEENS5_IJNS4_10UnderscoreES10_S10_EEEEENS4_13SM90_TMA_LOADENS4_14ComposedLayoutINS4_7SwizzleILi2ELi4ELi3EEENS4_18smem_ptr_flag_bitsILi16EEENSU_INS5_IJNSA_ILi8EEESH_EEENS5_IJSH_SB_EEEEEEEvNS4_8identityES13_S1D_vS1E_EENS_8epilogue10collective6detail29Sm90TmaWarpSpecializedAdapterINS1H_15DefaultEpilogueISJ_SK_SK_NS1G_6thread17LinearCombinationISJ_Li1EffLNS1L_9ScaleType4KindE0ELNS_15FloatRoundStyleE2ESJ_EENS1_15EpilogueDefaultEEEEEvvEEEEvNT_6ParamsE --------------------------
	.section	.nv.shared._ZN7cutlass13device_kernelINS_4gemm6kernel13GemmUniversalIN4cute5tupleIJiiiiEEENS1_10collective13CollectiveMmaINS1_34MainloopSm90TmaGmmaWarpSpecializedILi9ENS5_IJNS4_1CILi1EEESB_SB_EEENS1_35KernelTmaWarpSpecializedCooperativeEEENS5_IJNSA_ILi256EEENSA_ILi128EEENSA_ILi32EEEEEENS_10bfloat16_tENS5_IJlSB_lEEESJ_SK_NS4_8TiledMMAINS4_8MMA_AtomIJNS4_4SM904GMMA28MMA_64x128x16_F32BF16BF16_SSILNSO_5MajorE0ELSQ_0ELNSO_7ScaleInE1ELSR_1EEEEEENS4_6LayoutINS5_IJNSA_ILi2EEESB_SB_EEENS5_IJSB_NSA_ILi0EEESX_EEEEENS5_IJNS4_10UnderscoreES10_S10_EEEEENS4_13SM90_TMA_LOADENS4_14ComposedLayoutINS4_7SwizzleILi2ELi4ELi3EEENS4_18smem_ptr_flag_bitsILi16EEENSU_INS5_IJNSA_ILi8EEESH_EEENS5_IJSH_SB_EEEEEEEvNS4_8identityES13_S1D_vS1E_EENS_8epilogue10collective6detail29Sm90TmaWarpSpecializedAdapterINS1H_15DefaultEpilogueISJ_SK_SK_NS1G_6thread17LinearCombinationISJ_Li1EffLNS1L_9ScaleType4KindE0ELNS_15FloatRoundStyleE2ESJ_EENS1_15EpilogueDefaultEEEEEvvEEEEvNT_6ParamsE,"aw",@nobits
	.sectionflags	@""
	.align	16
	.zero		1024


//--------------------- .nv.shared.reserved.0     --------------------------
	.section	.nv.shared.reserved.0,"aw",@nobits
	.weak		__nv_reservedSMEM_offset_0_alias
	.size		__nv_reservedSMEM_offset_0_alias, 0, 0
	.other		__nv_reservedSMEM_offset_0_alias,@"STO_CUDA_RESERVED_SHARED STV_DEFAULT"
__nv_reservedSMEM_offset_0_alias:
	.zero		0


//--------------------- .nv.global                --------------------------
	.section	.nv.global,"aw",@nobits
.nv.global:
	.type		_ZN40_INTERNAL_0f3a2dea_4_k_cu_141f57b7_231324cute1_E,@object
	.size		_ZN40_INTERNAL_0f3a2dea_4_k_cu_141f57b7_231324cute1_E,(_ZN40_INTERNAL_0f3a2dea_4_k_cu_141f57b7_231324cuda3std3__45__cpo6cbeginE - _ZN40_INTERNAL_0f3a2dea_4_k_cu_141f57b7_231324cute1_E)
_ZN40_INTERNAL_0f3a2dea_4_k_cu_141f57b7_231324cute1_E:
	.zero		1
	.type		_ZN40_INTERNAL_0f3a2dea_4_k_cu_141f57b7_231324cuda3std3__45__cpo6cbeginE,@object
	.size		_ZN40_INTERNAL_0f3a2dea_4_k_cu_141f57b7_231324cuda3std3__45__cpo6cbeginE,(_ZN40_INTERNAL_0f3a2dea_4_k_cu_141f57b7_231324cuda3std3__48in_placeE - _ZN40_INTERNAL_0f3a2dea_4_k_cu_141f57b7_231324cuda3std3__45__cpo6cbeginE)
_ZN40_INTERNAL_0f3a2dea_4_k_cu_141f57b7_231324cuda3std3__45__cpo6cbeginE:
	.zero		1
	.type		_ZN40_INTERNAL_0f3a2dea_4_k_cu_141f57b7_231324cuda3std3__48in_placeE,@object
	.size		_ZN40_INTERNAL_0f3a2dea_4_k_cu_141f57b7_231324cuda3std3__48in_placeE,(_ZN40_INTERNAL_0f3a2dea_4_k_cu_141f57b7_231324cuda3std6ranges3__45__cpo9iter_moveE - _ZN40_INTERNAL_0f3a2dea_4_k_cu_141f57b7_231324cuda3std3__48in_placeE)
_ZN40_INTERNAL_0f3a2dea_4_k_cu_141f57b7_231324cuda3std3__48in_placeE:
	.zero		1
	.type		_ZN40_INTERNAL_0f3a2dea_4_k_cu_141f57b7_231324cuda3std6ranges3__45__cpo9iter_moveE,@object
	.size		_ZN40_INTERNAL_0f3a2dea_4_k_cu_141f57b7_231324cuda3std6ranges3__45__cpo9iter_moveE,(_ZN40_INTERNAL_0f3a2dea_4_k_cu_141f57b7_231324cuda3std3__45__cpo5beginE - _ZN40_INTERNAL_0f3a2dea_4_k_cu_141f57b7_231324cuda3std6ranges3__45__cpo9iter_moveE)
_ZN40_INTERNAL_0f3a2dea_4_k_cu_141f57b7_231324cuda3std6ranges3__45__cpo9iter_moveE:
	.zero		1
	.type		_ZN40_INTERNAL_0f3a2dea_4_k_cu_141f57b7_231324cuda3std3__45__cpo5beginE,@object
	.size		_ZN40_INTERNAL_0f3a2dea_4_k_cu_141f57b7_231324cuda3std3__45__cpo5beginE,(_ZN40_INTERNAL_0f3a2dea_4_k_cu_141f57b7_231324cuda3std3__442_GLOBAL__N__0f3a2dea_4_k_cu_141f57b7_231326ignoreE - _ZN40_INTERNAL_0f3a2dea_4_k_cu_141f57b7_231324cuda3std3__45__cpo5beginE)
_ZN40_INTERNAL_0f3a2dea_4_k_cu_141f57b7_231324cuda3std3__45__cpo5beginE:
	.zero		1
	.type		_ZN40_INTERNAL_0f3a2dea_4_k_cu_141f57b7_231324cuda3std3__442_GLOBAL__N__0f3a2dea_4_k_cu_141f57b7_231326ignoreE,@object
	.size		_ZN40_INTERNAL_0f3a2dea_4_k_cu_141f57b7_231324cuda3std3__442_GLOBAL__N__0f3a2dea_4_k_cu_141f57b7_231326ignoreE,(_ZN40_INTERNAL_0f3a2dea_4_k_cu_141f57b7_231324cute7productE - _ZN40_INTERNAL_0f3a2dea_4_k_cu_141f57b7_231324cuda3std3__442_GLOBAL__N__0f3a2dea_4_k_cu_141f57b7_231326ignoreE)
_ZN40_INTERNAL_0f3a2dea_4_k_cu_141f57b7_231324cuda3std3__442_GLOBAL__N__0f3a2dea_4_k_cu_141f57b7_231326ignoreE:
	.zero		1
	.type		_ZN40_INTERNAL_0f3a2dea_4_k_cu_141f57b7_231324cute7productE,@object
	.size		_ZN40_INTERNAL_0f3a2dea_4_k_cu_141f57b7_231324cute7productE,(_ZN40_INTERNAL_0f3a2dea_4_k_cu_141f57b7_231324cuda3std3__45__cpo3endE - _ZN40_INTERNAL_0f3a2dea_4_k_cu_141f57b7_231324cute7productE)
_ZN40_INTERNAL_0f3a2dea_4_k_cu_141f57b7_231324cute7productE:
	.zero		1
	.type		_ZN40_INTERNAL_0f3a2dea_4_k_cu_141f57b7_231324cuda3std3__45__cpo3endE,@object
	.size		_ZN40_INTERNAL_0f3a2dea_4_k_cu_141f57b7_231324cuda3std3__45__cpo3endE,(_ZN40_INTERNAL_0f3a2dea_4_k_cu_141f57b7_231324cuda3std3__419piecewise_constructE - _ZN40_INTERNAL_0f3a2dea_4_k_cu_141f57b7_231324cuda3std3__45__cpo3endE)
_ZN40_INTERNAL_0f3a2dea_4_k_cu_141f57b7_231324cuda3std3__45__cpo3endE:
	.zero		1
	.type		_ZN40_INTERNAL_0f3a2dea_4_k_cu_141f57b7_231324cuda3std3__419piecewise_constructE,@object
	.size		_ZN40_INTERNAL_0f3a2dea_4_k_cu_141f57b7_231324cuda3std3__419piecewise_constructE,(_ZN40_INTERNAL_0f3a2dea_4_k_cu_141f57b7_231324cuda3std3__45__cpo4cendE - _ZN40_INTERNAL_0f3a2dea_4_k_cu_141f57b7_231324cuda3std3__419piecewise_constructE)
_ZN40_INTERNAL_0f3a2dea_4_k_cu_141f57b7_231324cuda3std3__419piecewise_constructE:
	.zero		1
	.type		_ZN40_INTERNAL_0f3a2dea_4_k_cu_141f57b7_231324cuda3std3__45__cpo4cendE,@object
	.size		_ZN40_INTERNAL_0f3a2dea_4_k_cu_141f57b7_231324cuda3std3__45__cpo4cendE,(_ZN40_INTERNAL_0f3a2dea_4_k_cu_141f57b7_231324cuda3std6ranges3__45__cpo4swapE - _ZN40_INTERNAL_0f3a2dea_4_k_cu_141f57b7_231324cuda3std3__45__cpo4cendE)
_ZN40_INTERNAL_0f3a2dea_4_k_cu_141f57b7_231324cuda3std3__45__cpo4cendE:
	.zero		1
	.type		_ZN40_INTERNAL_0f3a2dea_4_k_cu_141f57b7_231324cuda3std6ranges3__45__cpo4swapE,@object
	.size		_ZN40_INTERNAL_0f3a2dea_4_k_cu_141f57b7_231324cuda3std6ranges3__45__cpo4swapE,(.L_8 - _ZN40_INTERNAL_0f3a2dea_4_k_cu_141f57b7_231324cuda3std6ranges3__45__cpo4swapE)
_ZN40_INTERNAL_0f3a2dea_4_k_cu_141f57b7_231324cuda3std6ranges3__45__cpo4swapE:
	.zero		1
.L_8:


//--------------------- .nv.constant0._ZN7cutlass13device_kernelINS_4gemm6kernel13GemmUniversalIN4cute5tupleIJiiiiEEENS1_10collective13CollectiveMmaINS1_34MainloopSm90TmaGmmaWarpSpecializedILi9ENS5_IJNS4_1CILi1EEESB_SB_EEENS1_35KernelTmaWarpSpecializedCooperativeEEENS5_IJNSA_ILi256EEENSA_ILi128EEENSA_ILi32EEEEEENS_10bfloat16_tENS5_IJlSB_lEEESJ_SK_NS4_8TiledMMAINS4_8MMA_AtomIJNS4_4SM904GMMA28MMA_64x128x16_F32BF16BF16_SSILNSO_5MajorE0ELSQ_0ELNSO_7ScaleInE1ELSR_1EEEEEENS4_6LayoutINS5_IJNSA_ILi2EEESB_SB_EEENS5_IJSB_NSA_ILi0EEESX_EEEEENS5_IJNS4_10UnderscoreES10_S10_EEEEENS4_13SM90_TMA_LOADENS4_14ComposedLayoutINS4_7SwizzleILi2ELi4ELi3EEENS4_18smem_ptr_flag_bitsILi16EEENSU_INS5_IJNSA_ILi8EEESH_EEENS5_IJSH_SB_EEEEEEEvNS4_8identityES13_S1D_vS1E_EENS_8epilogue10collective6detail29Sm90TmaWarpSpecializedAdapterINS1H_15DefaultEpilogueISJ_SK_SK_NS1G_6thread17LinearCombinationISJ_Li1EffLNS1L_9ScaleType4KindE0ELNS_15FloatRoundStyleE2ESJ_EENS1_15EpilogueDefaultEEEEEvvEEEEvNT_6ParamsE --------------------------
	.section	.nv.constant0._ZN7cutlass13device_kernelINS_4gemm6kernel13GemmUniversalIN4cute5tupleIJiiiiEEENS1_10collective13CollectiveMmaINS1_34MainloopSm90TmaGmmaWarpSpecializedILi9ENS5_IJNS4_1CILi1EEESB_SB_EEENS1_35KernelTmaWarpSpecializedCooperativeEEENS5_IJNSA_ILi256EEENSA_ILi128EEENSA_ILi32EEEEEENS_10bfloat16_tENS5_IJlSB_lEEESJ_SK_NS4_8TiledMMAINS4_8MMA_AtomIJNS4_4SM904GMMA28MMA_64x128x16_F32BF16BF16_SSILNSO_5MajorE0ELSQ_0ELNSO_7ScaleInE1ELSR_1EEEEEENS4_6LayoutINS5_IJNSA_ILi2EEESB_SB_EEENS5_IJSB_NSA_ILi0EEESX_EEEEENS5_IJNS4_10UnderscoreES10_S10_EEEEENS4_13SM90_TMA_LOADENS4_14ComposedLayoutINS4_7SwizzleILi2ELi4ELi3EEENS4_18smem_ptr_flag_bitsILi16EEENSU_INS5_IJNSA_ILi8EEESH_EEENS5_IJSH_SB_EEEEEEEvNS4_8identityES13_S1D_vS1E_EENS_8epilogue10collective6detail29Sm90TmaWarpSpecializedAdapterINS1H_15DefaultEpilogueISJ_SK_SK_NS1G_6thread17LinearCombinationISJ_Li1EffLNS1L_9ScaleType4KindE0ELNS_15FloatRoundStyleE2ESJ_EENS1_15EpilogueDefaultEEEEEvvEEEEvNT_6ParamsE,"a",@progbits
	.sectionflags	@""
	.align	4
.nv.constant0._ZN7cutlass13device_kernelINS_4gemm6kernel13GemmUniversalIN4cute5tupleIJiiiiEEENS1_10collective13CollectiveMmaINS1_34MainloopSm90TmaGmmaWarpSpecializedILi9ENS5_IJNS4_1CILi1EEESB_SB_EEENS1_35KernelTmaWarpSpecializedCooperativeEEENS5_IJNSA_ILi256EEENSA_ILi128EEENSA_ILi32EEEEEENS_10bfloat16_tENS5_IJlSB_lEEESJ_SK_NS4_8TiledMMAINS4_8MMA_AtomIJNS4_4SM904GMMA28MMA_64x128x16_F32BF16BF16_SSILNSO_5MajorE0ELSQ_0ELNSO_7ScaleInE1ELSR_1EEEEEENS4_6LayoutINS5_IJNSA_ILi2EEESB_SB_EEENS5_IJSB_NSA_ILi0EEESX_EEEEENS5_IJNS4_10UnderscoreES10_S10_EEEEENS4_13SM90_TMA_LOADENS4_14ComposedLayoutINS4_7SwizzleILi2ELi4ELi3EEENS4_18smem_ptr_flag_bitsILi16EEENSU_INS5_IJNSA_ILi8EEESH_EEENS5_IJSH_SB_EEEEEEEvNS4_8identityES13_S1D_vS1E_EENS_8epilogue10collective6detail29Sm90TmaWarpSpecializedAdapterINS1H_15DefaultEpilogueISJ_SK_SK_NS1G_6thread17LinearCombinationISJ_Li1EffLNS1L_9ScaleType4KindE0ELNS_15FloatRoundStyleE2ESJ_EENS1_15EpilogueDefaultEEEEEvvEEEEvNT_6ParamsE:
	.zero		1664


//--------------------- SYMBOLS --------------------------

	.type		.nv.reservedSmem.offset0,@object
	.size		.nv.reservedSmem.offset0,0x4
	.type		__assertfail,@function
